// auto-generated by cutlass_sweep.fmha — config: {"arch": "sm_90", "direction": "fwd", "dtype": "fp16", "head_dim": 112, "mask": "causal", "schedule": "cooperative", "tile_kv": 128, "tile_q": 128}
#include "cutlass/cutlass.h"
#include "cute/tensor.hpp"
#include "cutlass/device_kernel.h"
#include "cutlass/kernel_hardware_info.h"
#include "88_hopper_fmha/collective/fmha_fusion.hpp"
#include "88_hopper_fmha/kernel/fmha_kernel_builder.hpp"

using namespace cute;
using Element = cutlass::half_t;
using TileShape = Shape<_128, _128, _112>;
using StrideQ = cute::tuple<int, _1, cute::tuple<int, int>>;
using StrideK = cute::tuple<int, _1, cute::tuple<int, int>>;
using StrideV = cute::tuple<int, cute::_1, cute::tuple<int, int>>;

using Kernel = typename cutlass::fmha::kernel::FmhaBuilder<
    Element, float, float,
    TileShape, StrideQ, StrideK, StrideV,
    cutlass::fmha::collective::CausalFusion,
    cutlass::gemm::KernelTmaWarpSpecializedCooperative
  >::Kernel;

auto* _anchor = &cutlass::device_kernel<Kernel>;


// ===== COMPILED SASS (sm_90a) =====

	.target	sm_90a

	.elftype	@"ET_EXEC"


//--------------------- .note.nv.tkinfo           --------------------------
	.section	.note.nv.tkinfo,"",@"SHT_NOTE"
	.sectionflags	@"SHF_NOTE_NV_TKINFO"
	.tkinfo
        /*0018*/ 	.word	0x00000002
        /*0030*/ 	.string	""
        /*0030*/ 	.string	"ptxas"
        /*0030*/ 	.string	"Cuda compilation tools, release 13.0, V13.0.88"
        /*0030*/ 	.string	"Build cuda_13.0.r13.0/compiler.36424714_0"
        /*0030*/ 	.string	"-arch sm_90a -m 64 "



//--------------------- .note.nv.cuinfo           --------------------------
	.section	.note.nv.cuinfo,"",@"SHT_NOTE"
	.sectionflags	@"SHF_NOTE_NV_CUINFO"
        /*0018*/ 	.short	0x0002
        /*001a*/ 	.short	0x005a
        /*001c*/ 	.short	0x0082
	.zero		2


//--------------------- .nv.info                  --------------------------
	.section	.nv.info,"",@"SHT_CUDA_INFO"
	.align	4


	//----- nvinfo : EIATTR_REGCOUNT
	.align		4
        /*0000*/ 	.byte	0x04, 0x2f
        /*0002*/ 	.short	(.L_16 - .L_15)
	.align		4
.L_15:
        /*0004*/ 	.word	index@(_ZN7cutlass13device_kernelINS_4fmha6kernel28FmhaKernelTmaWarpSpecializedINS1_10collective30FmhaMainloopTmaWarpSpecializedINS_6half_tEffN4cute5tupleIJNS7_1CILi128EEESA_NS9_ILi112EEEEEENS8_IJiNS9_ILi1EEENS8_IJiiEEEEEESF_SF_NS4_12CausalFusionEJEEENS4_15FmhaFwdEpilogueIS6_fNS8_IJNS9_ILi64EEESB_SA_EEEEENS2_23IndividualTileSchedulerEJEEEEEvNT_6ParamsE)
        /*0008*/ 	.word	0x000000a8


	//----- nvinfo : EIATTR_FRAME_SIZE
	.align		4
.L_16:
        /*000c*/ 	.byte	0x04, 0x11
        /*000e*/ 	.short	(.L_18 - .L_17)
	.align		4
.L_17:
        /*0010*/ 	.word	index@($__internal_0_$__cuda_sm20_rcp_rn_f32_slowpath)
        /*0014*/ 	.word	0x00000000


	//----- nvinfo : EIATTR_FRAME_SIZE
	.align		4
.L_18:
        /*0018*/ 	.byte	0x04, 0x11
        /*001a*/ 	.short	(.L_20 - .L_19)
	.align		4
.L_19:
        /*001c*/ 	.word	index@(_ZN7cutlass13device_kernelINS_4fmha6kernel28FmhaKernelTmaWarpSpecializedINS1_10collective30FmhaMainloopTmaWarpSpecializedINS_6half_tEffN4cute5tupleIJNS7_1CILi128EEESA_NS9_ILi112EEEEEENS8_IJiNS9_ILi1EEENS8_IJiiEEEEEESF_SF_NS4_12CausalFusionEJEEENS4_15FmhaFwdEpilogueIS6_fNS8_IJNS9_ILi64EEESB_SA_EEEEENS2_23IndividualTileSchedulerEJEEEEEvNT_6ParamsE)
        /*0020*/ 	.word	0x00000000


	//----- nvinfo : EIATTR_MIN_STACK_SIZE
	.align		4
.L_20:
        /*0024*/ 	.byte	0x04, 0x12
        /*0026*/ 	.short	(.L_22 - .L_21)
	.align		4
.L_21:
        /*0028*/ 	.word	index@(_ZN7cutlass13device_kernelINS_4fmha6kernel28FmhaKernelTmaWarpSpecializedINS1_10collective30FmhaMainloopTmaWarpSpecializedINS_6half_tEffN4cute5tupleIJNS7_1CILi128EEESA_NS9_ILi112EEEEEENS8_IJiNS9_ILi1EEENS8_IJiiEEEEEESF_SF_NS4_12CausalFusionEJEEENS4_15FmhaFwdEpilogueIS6_fNS8_IJNS9_ILi64EEESB_SA_EEEEENS2_23IndividualTileSchedulerEJEEEEEvNT_6ParamsE)
        /*002c*/ 	.word	0x00000000
.L_22:


//--------------------- .nv.compat                --------------------------
	.section	.nv.compat,"",@"SHT_CUDA_COMPAT_INFO"
	.align	4
        /*0000*/ 	.byte	0x02, 0x09, 0x01, 0x00, 0x02, 0x02, 0x04, 0x00, 0x02, 0x05, 0x05, 0x00, 0x03, 0x07, 0x01, 0x01
        /*0010*/ 	.byte	0x02, 0x03, 0x01, 0x00, 0x02, 0x06, 0x01, 0x00, 0x04, 0x0b, 0x08, 0x00, 0x00, 0x00, 0x00, 0x00
        /*0020*/ 	.byte	0x00, 0x00, 0x00, 0x00


//--------------------- .nv.info._ZN7cutlass13device_kernelINS_4fmha6kernel28FmhaKernelTmaWarpSpecializedINS1_10collective30FmhaMainloopTmaWarpSpecializedINS_6half_tEffN4cute5tupleIJNS7_1CILi128EEESA_NS9_ILi112EEEEEENS8_IJiNS9_ILi1EEENS8_IJiiEEEEEESF_SF_NS4_12CausalFusionEJEEENS4_15FmhaFwdEpilogueIS6_fNS8_IJNS9_ILi64EEESB_SA_EEEEENS2_23IndividualTileSchedulerEJEEEEEvNT_6ParamsE --------------------------
	.section	.nv.info._ZN7cutlass13device_kernelINS_4fmha6kernel28FmhaKernelTmaWarpSpecializedINS1_10collective30FmhaMainloopTmaWarpSpecializedINS_6half_tEffN4cute5tupleIJNS7_1CILi128EEESA_NS9_ILi112EEEEEENS8_IJiNS9_ILi1EEENS8_IJiiEEEEEESF_SF_NS4_12CausalFusionEJEEENS4_15FmhaFwdEpilogueIS6_fNS8_IJNS9_ILi64EEESB_SA_EEEEENS2_23IndividualTileSchedulerEJEEEEEvNT_6ParamsE,"",@"SHT_CUDA_INFO"
	.sectionflags	@""
	.align	4


	//----- nvinfo : EIATTR_CUDA_API_VERSION
	.align		4
        /*0000*/ 	.byte	0x04, 0x37
        /*0002*/ 	.short	(.L_24 - .L_23)
.L_23:
        /*0004*/ 	.word	0x00000082


	//----- nvinfo : EIATTR_KPARAM_INFO
	.align		4
.L_24:
        /*0008*/ 	.byte	0x04, 0x17
        /*000a*/ 	.short	(.L_26 - .L_25)
.L_25:
        /*000c*/ 	.word	0x00000000
        /*0010*/ 	.short	0x0000
        /*0012*/ 	.short	0x0070
        /*0014*/ 	.byte	0x00, 0xf0, 0x01, 0x20


	//----- nvinfo : EIATTR_SPARSE_MMA_MASK
	.align		4
.L_26:
        /*0018*/ 	.byte	0x03, 0x50
        /*001a*/ 	.short	0x0000


	//----- nvinfo : EIATTR_MAXREG_COUNT
	.align		4
        /*001c*/ 	.byte	0x03, 0x1b
        /*001e*/ 	.short	0x00a8


	//----- nvinfo : EIATTR_NUM_BARRIERS
	.align		4
        /*0020*/ 	.byte	0x02, 0x4c
        /*0022*/ 	.byte	0x02
	.zero		1


	//----- nvinfo : EIATTR_EXTERNS
	.align		4
        /*0024*/ 	.byte	0x04, 0x0f
        /*0026*/ 	.short	(.L_28 - .L_27)


	//   ....[0]....
	.align		4
.L_27:
        /*0028*/ 	.word	index@(__assertfail)


	//----- nvinfo : EIATTR_MERCURY_ISA_VERSION
	.align		4
.L_28:
        /*002c*/ 	.byte	0x03, 0x5f
        /*002e*/ 	.short	0x0101


	//----- nvinfo : EIATTR_INT_WARP_WIDE_INSTR_OFFSETS
	.align		4
        /*0030*/ 	.byte	0x04, 0x31
        /*0032*/ 	.short	(.L_30 - .L_29)


	//   ....[0]....
.L_29:
        /*0034*/ 	.word	0x000006f0


	//   ....[1]....
        /*0038*/ 	.word	0x00000700


	//   ....[2]....
        /*003c*/ 	.word	0x00000710


	//   ....[3]....
        /*0040*/ 	.word	0x00000720


	//   ....[4]....
        /*0044*/ 	.word	0x00000790


	//----- nvinfo : EIATTR_COOP_GROUP_MASK_REGIDS
	.align		4
.L_30:
        /*0048*/ 	.byte	0x04, 0x29
        /*004a*/ 	.short	(.L_32 - .L_31)


	//   ....[0]....
.L_31:
        /*004c*/ 	.word	0xffffffff


	//   ....[1]....
        /*0050*/ 	.word	0xffffffff


	//   ....[2]....
        /*0054*/ 	.word	0xffffffff


	//   ....[3]....
        /*0058*/ 	.word	0xffffffff


	//   ....[4]....
        /*005c*/ 	.word	0xffffffff


	//   ....[5]....
        /*0060*/ 	.word	0xffffffff


	//   ....[6]....
        /*0064*/ 	.word	0xffffffff


	//   ....[7]....
        /*0068*/ 	.word	0xffffffff


	//   ....[8]....
        /*006c*/ 	.word	0xffffffff


	//   ....[9]....
        /*0070*/ 	.word	0xffffffff


	//   ....[10]....
        /*0074*/ 	.word	0xffffffff


	//   ....[11]....
        /*0078*/ 	.word	0xffffffff


	//   ....[12]....
        /*007c*/ 	.word	0xffffffff


	//   ....[13]....
        /*0080*/ 	.word	0xffffffff


	//   ....[14]....
        /*0084*/ 	.word	0xffffffff


	//   ....[15]....
        /*0088*/ 	.word	0xffffffff


	//   ....[16]....
        /*008c*/ 	.word	0xffffffff


	//   ....[17]....
        /*0090*/ 	.word	0xffffffff


	//   ....[18]....
        /*0094*/ 	.word	0xffffffff


	//   ....[19]....
        /*0098*/ 	.word	0xffffffff


	//   ....[20]....
        /*009c*/ 	.word	0xffffffff


	//   ....[21]....
        /*00a0*/ 	.word	0xffffffff


	//----- nvinfo : EIATTR_COOP_GROUP_INSTR_OFFSETS
	.align		4
.L_32:
        /*00a4*/ 	.byte	0x04, 0x28
        /*00a6*/ 	.short	(.L_34 - .L_33)


	//   ....[0]....
.L_33:
        /*00a8*/ 	.word	0x00000050


	//   ....[1]....
        /*00ac*/ 	.word	0x00000080


	//   ....[2]....
        /*00b0*/ 	.word	0x000001b0


	//   ....[3]....
        /*00b4*/ 	.word	0x00000370


	//   ....[4]....
        /*00b8*/ 	.word	0x00000530


	//   ....[5]....
        /*00bc*/ 	.word	0x00000690


	//   ....[6]....
        /*00c0*/ 	.word	0x00001e70


	//   ....[7]....
        /*00c4*/ 	.word	0x00001f90


	//   ....[8]....
        /*00c8*/ 	.word	0x00001fe0


	//   ....[9]....
        /*00cc*/ 	.word	0x00002070


	//   ....[10]....
        /*00d0*/ 	.word	0x00005810


	//   ....[11]....
        /*00d4*/ 	.word	0x00005840


	//   ....[12]....
        /*00d8*/ 	.word	0x00006040


	//   ....[13]....
        /*00dc*/ 	.word	0x00006160


	//   ....[14]....
        /*00e0*/ 	.word	0x00009900


	//   ....[15]....
        /*00e4*/ 	.word	0x00009a00


	//   ....[16]....
        /*00e8*/ 	.word	0x0000a680


	//   ....[17]....
        /*00ec*/ 	.word	0x0000a790


	//   ....[18]....
        /*00f0*/ 	.word	0x0000d1f0


	//   ....[19]....
        /*00f4*/ 	.word	0x0000d230


	//   ....[20]....
        /*00f8*/ 	.word	0x0000d270


	//   ....[21]....
        /*00fc*/ 	.word	0x0000d290


	//----- nvinfo : EIATTR_REG_RECONFIG
	.align		4
.L_34:
        /*0100*/ 	.byte	0x01, 0x54
	.zero		2


	//----- nvinfo : EIATTR_SYSCALL_OFFSETS
	.align		4
        /*0104*/ 	.byte	0x04, 0x46
        /*0106*/ 	.short	(.L_36 - .L_35)


	//   ....[0]....
.L_35:
        /*0108*/ 	.word	0x0000dde0


	//   ....[1]....
        /*010c*/ 	.word	0x0000df40


	//----- nvinfo : EIATTR_MBARRIER_INSTR_OFFSETS
	.align		4
.L_36:
        /*0110*/ 	.byte	0x04, 0x39
        /*0112*/ 	.short	(.L_38 - .L_37)


	//   ....[0]....
.L_37:
        /*0114*/ 	.word	0x00000320
        /*0118*/ 	.word	0x000000ff
        /*011c*/ 	.word	0x0002a050
        /*0120*/ 	.short	0x0100
        /*0122*/ 	.byte	0x06
	.zero		1


	//   ....[1]....
        /*0124*/ 	.word	0x00000330
        /*0128*/ 	.word	0x000000ff
        /*012c*/ 	.word	0x0002a060
        /*0130*/ 	.short	0x0100
        /*0132*/ 	.byte	0x06
	.zero		1


	//   ....[2]....
        /*0134*/ 	.word	0x00000340
        /*0138*/ 	.word	0x000000ff
        /*013c*/ 	.word	0x0002a058
        /*0140*/ 	.short	0x0100
        /*0142*/ 	.byte	0x06
	.zero		1


	//   ....[3]....
        /*0144*/ 	.word	0x00000350
        /*0148*/ 	.word	0x000000ff
        /*014c*/ 	.word	0x0002a068
        /*0150*/ 	.short	0x0100
        /*0152*/ 	.byte	0x06
	.zero		1


	//   ....[4]....
        /*0154*/ 	.word	0x00000480
        /*0158*/ 	.word	0x000000ff
        /*015c*/ 	.word	0x0002a000
        /*0160*/ 	.short	0x0100
        /*0162*/ 	.byte	0x06
	.zero		1


	//   ....[5]....
        /*0164*/ 	.word	0x00000490
        /*0168*/ 	.word	0x000000ff
        /*016c*/ 	.word	0x0002a028
        /*0170*/ 	.short	0x0100
        /*0172*/ 	.byte	0x06
	.zero		1


	//   ....[6]....
        /*0174*/ 	.word	0x000004a0
        /*0178*/ 	.word	0x000000ff
        /*017c*/ 	.word	0x0002a008
        /*0180*/ 	.short	0x0100
        /*0182*/ 	.byte	0x06
	.zero		1


	//   ....[7]....
        /*0184*/ 	.word	0x000004b0
        /*0188*/ 	.word	0x000000ff
        /*018c*/ 	.word	0x0002a030
        /*0190*/ 	.short	0x0100
        /*0192*/ 	.byte	0x06
	.zero		1


	//   ....[8]....
        /*0194*/ 	.word	0x000004c0
        /*0198*/ 	.word	0x000000ff
        /*019c*/ 	.word	0x0002a010
        /*01a0*/ 	.short	0x0100
        /*01a2*/ 	.byte	0x06
	.zero		1


	//   ....[9]....
        /*01a4*/ 	.word	0x000004d0
        /*01a8*/ 	.word	0x000000ff
        /*01ac*/ 	.word	0x0002a038
        /*01b0*/ 	.short	0x0100
        /*01b2*/ 	.byte	0x06
	.zero		1


	//   ....[10]....
        /*01b4*/ 	.word	0x000004e0
        /*01b8*/ 	.word	0x000000ff
        /*01bc*/ 	.word	0x0002a018
        /*01c0*/ 	.short	0x0100
        /*01c2*/ 	.byte	0x06
	.zero		1


	//   ....[11]....
        /*01c4*/ 	.word	0x000004f0
        /*01c8*/ 	.word	0x000000ff
        /*01cc*/ 	.word	0x0002a040
        /*01d0*/ 	.short	0x0100
        /*01d2*/ 	.byte	0x06
	.zero		1


	//   ....[12]....
        /*01d4*/ 	.word	0x00000500
        /*01d8*/ 	.word	0x000000ff
        /*01dc*/ 	.word	0x0002a020
        /*01e0*/ 	.short	0x0100
        /*01e2*/ 	.byte	0x06
	.zero		1


	//   ....[13]....
        /*01e4*/ 	.word	0x00000510
        /*01e8*/ 	.word	0x000000ff
        /*01ec*/ 	.word	0x0002a048
        /*01f0*/ 	.short	0x0100
        /*01f2*/ 	.byte	0x06
	.zero		1


	//   ....[14]....
        /*01f4*/ 	.word	0x00000640
        /*01f8*/ 	.word	0x000000ff
        /*01fc*/ 	.word	0x0002a070
        /*0200*/ 	.short	0x0100
        /*0202*/ 	.byte	0x06
	.zero		1


	//   ....[15]....
        /*0204*/ 	.word	0x00000650
        /*0208*/ 	.word	0x000000ff
        /*020c*/ 	.word	0x0002a080
        /*0210*/ 	.short	0x0100
        /*0212*/ 	.byte	0x06
	.zero		1


	//   ....[16]....
        /*0214*/ 	.word	0x00000660
        /*0218*/ 	.word	0x000000ff
        /*021c*/ 	.word	0x0002a078
        /*0220*/ 	.short	0x0100
        /*0222*/ 	.byte	0x06
	.zero		1


	//   ....[17]....
        /*0224*/ 	.word	0x00000670
        /*0228*/ 	.word	0x000000ff
        /*022c*/ 	.word	0x0002a088
        /*0230*/ 	.short	0x0100
        /*0232*/ 	.byte	0x06
	.zero		1


	//   ....[18]....
        /*0234*/ 	.word	0x000007b0
        /*0238*/ 	.word	0x000000ff
        /*023c*/ 	.word	0x0002a090
        /*0240*/ 	.short	0x0100
        /*0242*/ 	.byte	0x06
	.zero		1


	//   ....[19]....
        /*0244*/ 	.word	0x000007c0
        /*0248*/ 	.word	0x000000ff
        /*024c*/ 	.word	0x0002a098
        /*0250*/ 	.short	0x0100
        /*0252*/ 	.byte	0x06
	.zero		1


	//   ....[20]....
        /*0254*/ 	.word	0x000007d0
        /*0258*/ 	.word	0x000000ff
        /*025c*/ 	.word	0x0002a0a0
        /*0260*/ 	.short	0x0100
        /*0262*/ 	.byte	0x06
	.zero		1


	//   ....[21]....
        /*0264*/ 	.word	0x000007e0
        /*0268*/ 	.word	0x000000ff
        /*026c*/ 	.word	0x0002a0a8
        /*0270*/ 	.short	0x0100
        /*0272*/ 	.byte	0x06
	.zero		1


	//   ....[22]....
        /*0274*/ 	.word	0x000008e0
        /*0278*/ 	.word	0x000000ff
        /*027c*/ 	.word	0x0002a0c0
        /*0280*/ 	.short	0x0100
        /*0282*/ 	.byte	0x06
	.zero		1


	//   ....[23]....
        /*0284*/ 	.word	0x000008f0
        /*0288*/ 	.word	0x000000ff
        /*028c*/ 	.word	0x0002a0e0
        /*0290*/ 	.short	0x0100
        /*0292*/ 	.byte	0x06
	.zero		1


	//   ....[24]....
        /*0294*/ 	.word	0x00000900
        /*0298*/ 	.word	0x000000ff
        /*029c*/ 	.word	0x0002a0c8
        /*02a0*/ 	.short	0x0100
        /*02a2*/ 	.byte	0x06
	.zero		1


	//   ....[25]....
        /*02a4*/ 	.word	0x00000910
        /*02a8*/ 	.word	0x000000ff
        /*02ac*/ 	.word	0x0002a0e8
        /*02b0*/ 	.short	0x0100
        /*02b2*/ 	.byte	0x06
	.zero		1


	//   ....[26]....
        /*02b4*/ 	.word	0x00000920
        /*02b8*/ 	.word	0x000000ff
        /*02bc*/ 	.word	0x0002a0d0
        /*02c0*/ 	.short	0x0100
        /*02c2*/ 	.byte	0x06
	.zero		1


	//   ....[27]....
        /*02c4*/ 	.word	0x00000930
        /*02c8*/ 	.word	0x000000ff
        /*02cc*/ 	.word	0x0002a0f0
        /*02d0*/ 	.short	0x0100
        /*02d2*/ 	.byte	0x06
	.zero		1


	//   ....[28]....
        /*02d4*/ 	.word	0x00000940
        /*02d8*/ 	.word	0x000000ff
        /*02dc*/ 	.word	0x0002a0d8
        /*02e0*/ 	.short	0x0100
        /*02e2*/ 	.byte	0x06
	.zero		1


	//   ....[29]....
        /*02e4*/ 	.word	0x00000950
        /*02e8*/ 	.word	0x000000ff
        /*02ec*/ 	.word	0x0002a0f8
        /*02f0*/ 	.short	0x0100
        /*02f2*/ 	.byte	0x06
	.zero		1


	//   ....[30]....
        /*02f4*/ 	.word	0x00000ef0
        /*02f8*/ 	.word	0x000000ff
        /*02fc*/ 	.word	0x0002a050
        /*0300*/ 	.short	0x010a
        /*0302*/ 	.byte	0x08
	.zero		1


	//   ....[31]....
        /*0304*/ 	.word	0x00000f80
        /*0308*/ 	.word	0x000000ff
        /*030c*/ 	.word	0x0002a000
        /*0310*/ 	.short	0x010a
        /*0312*/ 	.byte	0x24
	.zero		1


	//   ....[32]....
        /*0314*/ 	.word	0x00000fd0
        /*0318*/ 	.word	0x000000ff
        /*031c*/ 	.word	0xfffffff8
        /*0320*/ 	.short	0x010a
        /*0322*/ 	.byte	0x27
	.zero		1


	//   ....[33]....
        /*0324*/ 	.word	0x00003ce0
        /*0328*/ 	.word	0x00000003
        /*032c*/ 	.word	0x00000000
        /*0330*/ 	.short	0x0101
        /*0332*/ 	.byte	0x29
	.zero		1


	//   ....[34]....
        /*0334*/ 	.word	0x00003ea0
        /*0338*/ 	.word	0x000000ff
        /*033c*/ 	.word	0x0002a008
        /*0340*/ 	.short	0x010a
        /*0342*/ 	.byte	0x24
	.zero		1


	//   ....[35]....
        /*0344*/ 	.word	0x000051c0
        /*0348*/ 	.word	0x000000ff
        /*034c*/ 	.word	0x00000000
        /*0350*/ 	.short	0x0101
        /*0352*/ 	.byte	0x04
	.zero		1


	//   ....[36]....
        /*0354*/ 	.word	0x00005300
        /*0358*/ 	.word	0x000000ff
        /*035c*/ 	.word	0x0002a000
        /*0360*/ 	.short	0x010a
        /*0362*/ 	.byte	0x04
	.zero		1


	//   ....[37]....
        /*0364*/ 	.word	0x00007470
        /*0368*/ 	.word	0x000000ff
        /*036c*/ 	.word	0x0002a000
        /*0370*/ 	.short	0x010a
        /*0372*/ 	.byte	0x06
	.zero		1


	//   ....[38]....
        /*0374*/ 	.word	0x00007930
        /*0378*/ 	.word	0x000000ff
        /*037c*/ 	.word	0x0002a000
        /*0380*/ 	.short	0x010a
        /*0382*/ 	.byte	0x06
	.zero		1


	//   ....[39]....
        /*0384*/ 	.word	0x00008b30
        /*0388*/ 	.word	0x000000ff
        /*038c*/ 	.word	0x00000000
        /*0390*/ 	.short	0x0101
        /*0392*/ 	.byte	0x06
	.zero		1


	//   ....[40]....
        /*0394*/ 	.word	0x00008be0
        /*0398*/ 	.word	0x000000ff
        /*039c*/ 	.word	0x00000000
        /*03a0*/ 	.short	0x0101
        /*03a2*/ 	.byte	0x06
	.zero		1


	//   ....[41]....
        /*03a4*/ 	.word	0x00008d80
        /*03a8*/ 	.word	0x000000ff
        /*03ac*/ 	.word	0x0002a000
        /*03b0*/ 	.short	0x010a
        /*03b2*/ 	.byte	0x04
	.zero		1


	//   ....[42]....
        /*03b4*/ 	.word	0x0000b9f0
        /*03b8*/ 	.word	0x000000ff
        /*03bc*/ 	.word	0x0002a000
        /*03c0*/ 	.short	0x010a
        /*03c2*/ 	.byte	0x05
	.zero		1


	//   ....[43]....
        /*03c4*/ 	.word	0x0000be30
        /*03c8*/ 	.word	0x000000ff
        /*03cc*/ 	.word	0x0002a000
        /*03d0*/ 	.short	0x010a
        /*03d2*/ 	.byte	0x05
	.zero		1


	//   ....[44]....
        /*03d4*/ 	.word	0x0000d030
        /*03d8*/ 	.word	0x000000ff
        /*03dc*/ 	.word	0x00000000
        /*03e0*/ 	.short	0x0101
        /*03e2*/ 	.byte	0x05
	.zero		1


	//   ....[45]....
        /*03e4*/ 	.word	0x0000d0e0
        /*03e8*/ 	.word	0x000000ff
        /*03ec*/ 	.word	0x00000000
        /*03f0*/ 	.short	0x0101
        /*03f2*/ 	.byte	0x05
	.zero		1


	//   ....[46]....
        /*03f4*/ 	.word	0x0000d850
        /*03f8*/ 	.word	0x000000ff
        /*03fc*/ 	.word	0x00000008
        /*0400*/ 	.short	0x010a
        /*0402*/ 	.byte	0x27
	.zero		1


	//   ....[47]....
        /*0404*/ 	.word	0x0000f0c0
        /*0408*/ 	.word	0x00000000
        /*040c*/ 	.word	0x0002a090
        /*0410*/ 	.short	0x0101
        /*0412*/ 	.byte	0x24
	.zero		1


	//   ....[48]....
        /*0414*/ 	.word	0x0000f290
        /*0418*/ 	.word	0x00000004
        /*041c*/ 	.word	0x0002a060
        /*0420*/ 	.short	0x010a
        /*0422*/ 	.byte	0x3f
	.zero		1


	//   ....[49]....
        /*0424*/ 	.word	0x0000f720
        /*0428*/ 	.word	0x00000005
        /*042c*/ 	.word	0x0002a028
        /*0430*/ 	.short	0x010a
        /*0432*/ 	.byte	0x3f
	.zero		1


	//   ....[50]....
        /*0434*/ 	.word	0x0000fbc0
        /*0438*/ 	.word	0x00000004
        /*043c*/ 	.word	0x0002a060
        /*0440*/ 	.short	0x010a
        /*0442*/ 	.byte	0x3f
	.zero		1


	//   ....[51]....
        /*0444*/ 	.word	0x00010090
        /*0448*/ 	.word	0x00000003
        /*044c*/ 	.word	0x0002a028
        /*0450*/ 	.short	0x010a
        /*0452*/ 	.byte	0x3f
	.zero		1


	//   ....[52]....
        /*0454*/ 	.word	0x00010600
        /*0458*/ 	.word	0x00000007
        /*045c*/ 	.word	0x0002a028
        /*0460*/ 	.short	0x010a
        /*0462*/ 	.byte	0x3f
	.zero		1


	//   ....[53]....
        /*0464*/ 	.word	0x00010ad0
        /*0468*/ 	.word	0x00000004
        /*046c*/ 	.word	0x0002a028
        /*0470*/ 	.short	0x010a
        /*0472*/ 	.byte	0x3f
	.zero		1


	//   ....[54]....
        /*0474*/ 	.word	0x00010f90
        /*0478*/ 	.word	0x00000003
        /*047c*/ 	.word	0x0002a050
        /*0480*/ 	.short	0x010a
        /*0482*/ 	.byte	0x3f
	.zero		1


	//   ....[55]....
        /*0484*/ 	.word	0x00010ff0
        /*0488*/ 	.word	0x00000002
        /*048c*/ 	.word	0x0002a000
        /*0490*/ 	.short	0x010a
        /*0492*/ 	.byte	0x3f
	.zero		1


	//   ....[56]....
        /*0494*/ 	.word	0x00011050
        /*0498*/ 	.word	0x00000003
        /*049c*/ 	.word	0xfffffff8
        /*04a0*/ 	.short	0x010a
        /*04a2*/ 	.byte	0x3f
	.zero		1


	//   ....[57]....
        /*04a4*/ 	.word	0x000110b0
        /*04a8*/ 	.word	0x0000000c
        /*04ac*/ 	.word	0x0002a008
        /*04b0*/ 	.short	0x010a
        /*04b2*/ 	.byte	0x3f
	.zero		1


	//   ....[58]....
        /*04b4*/ 	.word	0x00011110
        /*04b8*/ 	.word	0x00000006
        /*04bc*/ 	.word	0x0002a000
        /*04c0*/ 	.short	0x010a
        /*04c2*/ 	.byte	0x3f
	.zero		1


	//   ....[59]....
        /*04c4*/ 	.word	0x00011170
        /*04c8*/ 	.word	0x0000000a
        /*04cc*/ 	.word	0x0002a000
        /*04d0*/ 	.short	0x010a
        /*04d2*/ 	.byte	0x3f
	.zero		1


	//   ....[60]....
        /*04d4*/ 	.word	0x000111d0
        /*04d8*/ 	.word	0x00000006
        /*04dc*/ 	.word	0x0002a000
        /*04e0*/ 	.short	0x010a
        /*04e2*/ 	.byte	0x3f
	.zero		1


	//   ....[61]....
        /*04e4*/ 	.word	0x00011230
        /*04e8*/ 	.word	0x0000000b
        /*04ec*/ 	.word	0x0002a000
        /*04f0*/ 	.short	0x010a
        /*04f2*/ 	.byte	0x3f
	.zero		1


	//   ....[62]....
        /*04f4*/ 	.word	0x00011290
        /*04f8*/ 	.word	0x00000003
        /*04fc*/ 	.word	0x00000008
        /*0500*/ 	.short	0x010a
        /*0502*/ 	.byte	0x3f
	.zero		1


	//   ....[63]....
        /*0504*/ 	.word	0x000112e0
        /*0508*/ 	.word	0x00000004
        /*050c*/ 	.word	0x0002a060
        /*0510*/ 	.short	0x010a
        /*0512*/ 	.byte	0x3f
	.zero		1


	//   ....[64]....
        /*0514*/ 	.word	0x00011330
        /*0518*/ 	.word	0x00000005
        /*051c*/ 	.word	0x0002a028
        /*0520*/ 	.short	0x010a
        /*0522*/ 	.byte	0x3f
	.zero		1


	//   ....[65]....
        /*0524*/ 	.word	0x00011380
        /*0528*/ 	.word	0x00000004
        /*052c*/ 	.word	0x0002a060
        /*0530*/ 	.short	0x010a
        /*0532*/ 	.byte	0x3f
	.zero		1


	//   ....[66]....
        /*0534*/ 	.word	0x000113d0
        /*0538*/ 	.word	0x00000003
        /*053c*/ 	.word	0x0002a028
        /*0540*/ 	.short	0x010a
        /*0542*/ 	.byte	0x3f
	.zero		1


	//   ....[67]....
        /*0544*/ 	.word	0x00011420
        /*0548*/ 	.word	0x00000007
        /*054c*/ 	.word	0x0002a028
        /*0550*/ 	.short	0x010a
        /*0552*/ 	.byte	0x3f
	.zero		1


	//   ....[68]....
        /*0554*/ 	.word	0x00011470
        /*0558*/ 	.word	0x00000004
        /*055c*/ 	.word	0x0002a028
        /*0560*/ 	.short	0x010a
        /*0562*/ 	.byte	0x3f
	.zero		1


	//----- nvinfo : EIATTR_NUM_MBARRIERS
	.align		4
.L_38:
        /*0564*/ 	.byte	0x03, 0x38
        /*0566*/ 	.short	0x001e


	//----- nvinfo : EIATTR_EXIT_INSTR_OFFSETS
	.align		4
        /*0568*/ 	.byte	0x04, 0x1c
        /*056a*/ 	.short	(.L_40 - .L_39)


	//   ....[0]....
.L_39:
        /*056c*/ 	.word	0x000009f0


	//   ....[1]....
        /*0570*/ 	.word	0x0000f0d0


	//   ....[2]....
        /*0574*/ 	.word	0x0000f110


	//   ....[3]....
        /*0578*/ 	.word	0x00010500


	//   ....[4]....
        /*057c*/ 	.word	0x00010f70


	//----- nvinfo : EIATTR_MAX_THREADS
	.align		4
.L_40:
        /*0580*/ 	.byte	0x04, 0x05
        /*0582*/ 	.short	(.L_42 - .L_41)
.L_41:
        /*0584*/ 	.word	0x00000180
        /*0588*/ 	.word	0x00000001
        /*058c*/ 	.word	0x00000001


	//----- nvinfo : EIATTR_CRS_STACK_SIZE
	.align		4
.L_42:
        /*0590*/ 	.byte	0x04, 0x1e
        /*0592*/ 	.short	(.L_44 - .L_43)
.L_43:
        /*0594*/ 	.word	0x00000000


	//----- nvinfo : EIATTR_CBANK_PARAM_SIZE
	.align		4
.L_44:
        /*0598*/ 	.byte	0x03, 0x19
        /*059a*/ 	.short	0x0870


	//----- nvinfo : EIATTR_PARAM_CBANK
	.align		4
        /*059c*/ 	.byte	0x04, 0x0a
        /*059e*/ 	.short	(.L_46 - .L_45)
	.align		4
.L_45:
        /*05a0*/ 	.word	index@(.nv.constant0._ZN7cutlass13device_kernelINS_4fmha6kernel28FmhaKernelTmaWarpSpecializedINS1_10collective30FmhaMainloopTmaWarpSpecializedINS_6half_tEffN4cute5tupleIJNS7_1CILi128EEESA_NS9_ILi112EEEEEENS8_IJiNS9_ILi1EEENS8_IJiiEEEEEESF_SF_NS4_12CausalFusionEJEEENS4_15FmhaFwdEpilogueIS6_fNS8_IJNS9_ILi64EEESB_SA_EEEEENS2_23IndividualTileSchedulerEJEEEEEvNT_6ParamsE)
        /*05a4*/ 	.short	0x0210
        /*05a6*/ 	.short	0x0870


	//----- nvinfo : EIATTR_SW_WAR
	.align		4
.L_46:
        /*05a8*/ 	.byte	0x04, 0x36
        /*05aa*/ 	.short	(.L_48 - .L_47)
.L_47:
        /*05ac*/ 	.word	0x00000008
.L_48:


//--------------------- .nv.callgraph             --------------------------
	.section	.nv.callgraph,"",@"SHT_CUDA_CALLGRAPH"
	.align	4
	.sectionentsize	8
	.align		4
        /*0000*/ 	.word	0x00000000
	.align		4
        /*0004*/ 	.word	0xffffffff
	.align		4
        /*0008*/ 	.word	index@(_ZN7cutlass13device_kernelINS_4fmha6kernel28FmhaKernelTmaWarpSpecializedINS1_10collective30FmhaMainloopTmaWarpSpecializedINS_6half_tEffN4cute5tupleIJNS7_1CILi128EEESA_NS9_ILi112EEEEEENS8_IJiNS9_ILi1EEENS8_IJiiEEEEEESF_SF_NS4_12CausalFusionEJEEENS4_15FmhaFwdEpilogueIS6_fNS8_IJNS9_ILi64EEESB_SA_EEEEENS2_23IndividualTileSchedulerEJEEEEEvNT_6ParamsE)
	.align		4
        /*000c*/ 	.word	index@(__assertfail)
	.align		4
        /*0010*/ 	.word	0x00000000
	.align		4
        /*0014*/ 	.word	0xfffffffe
	.align		4
        /*0018*/ 	.word	0x00000000
	.align		4
        /*001c*/ 	.word	0xfffffffd
	.align		4
        /*0020*/ 	.word	0x00000000
	.align		4
        /*0024*/ 	.word	0xfffffffc


//--------------------- .nv.constant4             --------------------------
	.section	.nv.constant4,"a",@progbits
	.align	8
	.align		8
.nv.constant4:
        /*0000*/ 	.dword	__assertfail
	.align		8
        /*0008*/ 	.dword	__unnamed_1
	.align		8
        /*0010*/ 	.dword	__unnamed_2
	.align		8
        /*0018*/ 	.dword	_ZN39_INTERNAL_a7a564c5_4_k_cu_7a0fabeb_27774cuda3std3__45__cpo5beginE
	.align		8
        /*0020*/ 	.dword	_ZN39_INTERNAL_a7a564c5_4_k_cu_7a0fabeb_27774cuda3std3__45__cpo3endE
	.align		8
        /*0028*/ 	.dword	_ZN39_INTERNAL_a7a564c5_4_k_cu_7a0fabeb_27774cuda3std3__45__cpo6cbeginE
	.align		8
        /*0030*/ 	.dword	_ZN39_INTERNAL_a7a564c5_4_k_cu_7a0fabeb_27774cuda3std3__45__cpo4cendE
	.align		8
        /*0038*/ 	.dword	_ZN39_INTERNAL_a7a564c5_4_k_cu_7a0fabeb_27774cuda3std3__441_GLOBAL__N__a7a564c5_4_k_cu_7a0fabeb_27776ignoreE
	.align		8
        /*0040*/ 	.dword	_ZN39_INTERNAL_a7a564c5_4_k_cu_7a0fabeb_27774cuda3std3__419piecewise_constructE
	.align		8
        /*0048*/ 	.dword	_ZN39_INTERNAL_a7a564c5_4_k_cu_7a0fabeb_27774cuda3std3__48in_placeE
	.align		8
        /*0050*/ 	.dword	_ZN39_INTERNAL_a7a564c5_4_k_cu_7a0fabeb_27774cuda3std6ranges3__45__cpo4swapE
	.align		8
        /*0058*/ 	.dword	_ZN39_INTERNAL_a7a564c5_4_k_cu_7a0fabeb_27774cuda3std6ranges3__45__cpo9iter_moveE
	.align		8
        /*0060*/ 	.dword	_ZN39_INTERNAL_a7a564c5_4_k_cu_7a0fabeb_27774cute7productE
	.align		8
        /*0068*/ 	.dword	_ZN39_INTERNAL_a7a564c5_4_k_cu_7a0fabeb_27774cute1_E
	.align		8
        /*0070*/ 	.dword	$str$24
	.align		8
        /*0078*/ 	.dword	$str$25


//--------------------- .text._ZN7cutlass13device_kernelINS_4fmha6kernel28FmhaKernelTmaWarpSpecializedINS1_10collective30FmhaMainloopTmaWarpSpecializedINS_6half_tEffN4cute5tupleIJNS7_1CILi128EEESA_NS9_ILi112EEEEEENS8_IJiNS9_ILi1EEENS8_IJiiEEEEEESF_SF_NS4_12CausalFusionEJEEENS4_15FmhaFwdEpilogueIS6_fNS8_IJNS9_ILi64EEESB_SA_EEEEENS2_23IndividualTileSchedulerEJEEEEEvNT_6ParamsE --------------------------
	.section	.text._ZN7cutlass13device_kernelINS_4fmha6kernel28FmhaKernelTmaWarpSpecializedINS1_10collective30FmhaMainloopTmaWarpSpecializedINS_6half_tEffN4cute5tupleIJNS7_1CILi128EEESA_NS9_ILi112EEEEEENS8_IJiNS9_ILi1EEENS8_IJiiEEEEEESF_SF_NS4_12CausalFusionEJEEENS4_15FmhaFwdEpilogueIS6_fNS8_IJNS9_ILi64EEESB_SA_EEEEENS2_23IndividualTileSchedulerEJEEEEEvNT_6ParamsE,"ax",@progbits
	.align	128
.text._ZN7cutlass13device_kernelINS_4fmha6kernel28FmhaKernelTmaWarpSpecializedINS1_10collective30FmhaMainloopTmaWarpSpecializedINS_6half_tEffN4cute5tupleIJNS7_1CILi128EEESA_NS9_ILi112EEEEEENS8_IJiNS9_ILi1EEENS8_IJiiEEEEEESF_SF_NS4_12CausalFusionEJEEENS4_15FmhaFwdEpilogueIS6_fNS8_IJNS9_ILi64EEESB_SA_EEEEENS2_23IndividualTileSchedulerEJEEEEEvNT_6ParamsE:
        .type           _ZN7cutlass13device_kernelINS_4fmha6kernel28FmhaKernelTmaWarpSpecializedINS1_10collective30FmhaMainloopTmaWarpSpecializedINS_6half_tEffN4cute5tupleIJNS7_1CILi128EEESA_NS9_ILi112EEEEEENS8_IJiNS9_ILi1EEENS8_IJiiEEEEEESF_SF_NS4_12CausalFusionEJEEENS4_15FmhaFwdEpilogueIS6_fNS8_IJNS9_ILi64EEESB_SA_EEEEENS2_23IndividualTileSchedulerEJEEEEEvNT_6ParamsE,@function
        .size           _ZN7cutlass13device_kernelINS_4fmha6kernel28FmhaKernelTmaWarpSpecializedINS1_10collective30FmhaMainloopTmaWarpSpecializedINS_6half_tEffN4cute5tupleIJNS7_1CILi128EEESA_NS9_ILi112EEEEEENS8_IJiNS9_ILi1EEENS8_IJiiEEEEEESF_SF_NS4_12CausalFusionEJEEENS4_15FmhaFwdEpilogueIS6_fNS8_IJNS9_ILi64EEESB_SA_EEEEENS2_23IndividualTileSchedulerEJEEEEEvNT_6ParamsE,(.L_x_129 - _ZN7cutlass13device_kernelINS_4fmha6kernel28FmhaKernelTmaWarpSpecializedINS1_10collective30FmhaMainloopTmaWarpSpecializedINS_6half_tEffN4cute5tupleIJNS7_1CILi128EEESA_NS9_ILi112EEEEEENS8_IJiNS9_ILi1EEENS8_IJiiEEEEEESF_SF_NS4_12CausalFusionEJEEENS4_15FmhaFwdEpilogueIS6_fNS8_IJNS9_ILi64EEESB_SA_EEEEENS2_23IndividualTileSchedulerEJEEEEEvNT_6ParamsE)
        .other          _ZN7cutlass13device_kernelINS_4fmha6kernel28FmhaKernelTmaWarpSpecializedINS1_10collective30FmhaMainloopTmaWarpSpecializedINS_6half_tEffN4cute5tupleIJNS7_1CILi128EEESA_NS9_ILi112EEEEEENS8_IJiNS9_ILi1EEENS8_IJiiEEEEEESF_SF_NS4_12CausalFusionEJEEENS4_15FmhaFwdEpilogueIS6_fNS8_IJNS9_ILi64EEESB_SA_EEEEENS2_23IndividualTileSchedulerEJEEEEEvNT_6ParamsE,@"STO_CUDA_ENTRY STV_DEFAULT"
_ZN7cutlass13device_kernelINS_4fmha6kernel28FmhaKernelTmaWarpSpecializedINS1_10collective30FmhaMainloopTmaWarpSpecializedINS_6half_tEffN4cute5tupleIJNS7_1CILi128EEESA_NS9_ILi112EEEEEENS8_IJiNS9_ILi1EEENS8_IJiiEEEEEESF_SF_NS4_12CausalFusionEJEEENS4_15FmhaFwdEpilogueIS6_fNS8_IJNS9_ILi64EEESB_SA_EEEEENS2_23IndividualTileSchedulerEJEEEEEvNT_6ParamsE:
[----:B------:R-:W1:Y:S01]  /*0000*/  LDC R1, c[0x0][0x28] ;  /* 0x00000a00ff017b82 */ /* 0x000e620000000800 */
[----:B------:R-:W2:Y:S01]  /*0010*/  S2R R0, SR_TID.X ;  /* 0x0000000000007919 */ /* 0x000ea20000002100 */
[----:B------:R-:W-:Y:S01]  /*0020*/  ELECT P1, URZ, PT ;  /* 0x00000000003f782f */ /* 0x000fe20003820000 */
[----:B------:R-:W-:Y:S01]  /*0030*/  BSSY B0, `(.L_x_0) ;  /* 0x0000017000007945 */ /* 0x000fe20003800000 */
[----:B--2---:R-:W-:-:S05]  /*0040*/  SHF.R.U32.HI R2, RZ, 0x5, R0 ;  /* 0x00000005ff027819 */ /* 0x004fca0000011600 */
[----:B------:R-:W2:Y:S02]  /*0050*/  SHFL.IDX PT, R3, R2, RZ, 0x1f ;  /* 0x00001fff02037589 */ /* 0x000ea400000e0000 */
[----:B--2---:R-:W-:Y:S02]  /*0060*/  R2UR UR4, R3 ;  /* 0x00000000030472ca */ /* 0x004fe400000e0000 */
[----:B------:R-:W-:-:S06]  /*0070*/  SHF.R.U32.HI R3, RZ, 0x7, R0 ;  /* 0x00000007ff037819 */ /* 0x000fcc0000011600 */
[----:B------:R-:W2:Y:S05]  /*0080*/  SHFL.IDX PT, R3, R3, RZ, 0x1f ;  /* 0x00001fff03037589 */ /* 0x000eaa00000e0000 */
[----:B------:R-:W-:Y:S02]  /*0090*/  USHF.R.S32.HI UR5, URZ, 0x1f, UR4 ;  /* 0x0000001f3f057899 */ /* 0x000fe40008011404 */
[----:B------:R-:W-:Y:S02]  /*00a0*/  ISETP.NE.OR P0, PT, RZ, UR4, !P1 ;  /* 0x00000004ff007c0c */ /* 0x000fe4000cf05670 */
[----:B------:R-:W-:-:S04]  /*00b0*/  ULEA.HI UR5, UR5, UR4, URZ, 0x2 ;  /* 0x0000000405057291 */ /* 0x000fc8000f8f103f */
[----:B------:R-:W-:-:S04]  /*00c0*/  ULOP3.LUT UR5, UR5, 0xfffffffc, URZ, 0xc0, !UPT ;  /* 0xfffffffc05057892 */ /* 0x000fc8000f8ec03f */
[----:B------:R-:W-:-:S03]  /*00d0*/  UIADD3 UR4, UR4, -UR5, URZ ;  /* 0x8000000504047290 */ /* 0x000fc6000fffe03f */
[----:B-1----:R-:W-:Y:S09]  /*00e0*/  @P0 BRA `(.L_x_1) ;  /* 0x00000000002c0947 */ /* 0x002ff20003800000 */
[----:B------:R-:W-:Y:S02]  /*00f0*/  ULDC.64 UR6, c[0x0][0x198] ;  /* 0x0000660000067ab9 */ /* 0x000fe40000000a00 */
[----:B------:R-:W-:Y:S02]  /*0100*/  UIADD3 UR8, UP0, UR6, 0xf0, URZ ;  /* 0x000000f006087890 */ /* 0x000fe4000ff1e03f */
[----:B------:R-:W-:Y:S02]  /*0110*/  UIADD3 UR10, UP1, UR6, 0x1f0, URZ ;  /* 0x000001f0060a7890 */ /* 0x000fe4000ff3e03f */
[----:B------:R-:W-:Y:S02]  /*0120*/  UIADD3 UR6, UP2, UR6, 0x2f0, URZ ;  /* 0x000002f006067890 */ /* 0x000fe4000ff5e03f */
[----:B------:R-:W-:Y:S02]  /*0130*/  UIADD3.X UR9, URZ, UR7, URZ, UP0, !UPT ;  /* 0x000000073f097290 */ /* 0x000fe400087fe43f */
[----:B------:R-:W-:-:S02]  /*0140*/  UIADD3.X UR11, URZ, UR7, URZ, UP1, !UPT ;  /* 0x000000073f0b7290 */ /* 0x000fc40008ffe43f */
[----:B------:R-:W-:-:S05]  /*0150*/  UIADD3.X UR7, URZ, UR7, URZ, UP2, !UPT ;  /* 0x000000073f077290 */ /* 0x000fca00097fe43f */
[----:B------:R1:W-:Y:S02]  /*0160*/  UTMACCTL.PF [UR8] ;  /* 0x00000000080079b9 */ /* 0x0003e40008040000 */
[----:B------:R1:W-:Y:S02]  /*0170*/  UTMACCTL.PF [UR10] ;  /* 0x000000000a0079b9 */ /* 0x0003e40008040000 */
[----:B------:R1:W-:Y:S02]  /*0180*/  UTMACCTL.PF [UR6] ;  /* 0x00000000060079b9 */ /* 0x0003e40008040000 */
[----:B-1----:R-:W-:Y:S01]  /*0190*/  NOP ;  /* 0x0000000000007918 */ /* 0x002fe20000000000 */
.L_x_1:
[----:B------:R-:W-:Y:S05]  /*01a0*/  BSYNC B0 ;  /* 0x0000000000007941 */ /* 0x000fea0003800000 */
.L_x_0:
[----:B------:R-:W1:Y:S01]  /*01b0*/  SHFL.IDX PT, R4, R2, RZ, 0x1f ;  /* 0x00001fff02047589 */ /* 0x000e6200000e0000 */
[----:B--2---:R-:W-:Y:S01]  /*01c0*/  R2UR UR38, R3 ;  /* 0x00000000032672ca */ /* 0x004fe200000e0000 */
[----:B------:R-:W-:-:S12]  /*01d0*/  UISETP.NE.AND UP0, UPT, UR4, 0x1, UPT ;  /* 0x000000010400788c */ /* 0x000fd8000bf05270 */
[----:B------:R-:W-:Y:S02]  /*01e0*/  UIADD3 UR7, UR38, -0x1, URZ ;  /* 0xffffffff26077890 */ /* 0x000fe4000fffe03f */
[----:B------:R-:W-:Y:S02]  /*01f0*/  UISETP.EQ.AND UP0, UPT, UR38, URZ, !UP0 ;  /* 0x0000003f2600728c */ /* 0x000fe4000c702270 */
[----:B------:R-:W-:Y:S02]  /*0200*/  UISETP.GE.U32.AND UP1, UPT, UR7, 0x4, UPT ;  /* 0x000000040700788c */ /* 0x000fe4000bf26070 */
[----:B------:R-:W-:Y:S01]  /*0210*/  USEL UR5, URZ, 0x1, !UP0 ;  /* 0x000000013f057887 */ /* 0x000fe2000c000000 */
[----:B-1----:R-:W-:-:S03]  /*0220*/  ISETP.NE.AND P0, PT, R4, RZ, PT ;  /* 0x000000ff0400720c */ /* 0x002fc60003f05270 */
[----:B------:R-:W-:-:S10]  /*0230*/  USEL UR5, UR5, 0x2, UP1 ;  /* 0x0000000205057887 */ /* 0x000fd40008800000 */
[----:B------:R-:W-:Y:S05]  /*0240*/  @P0 BRA `(.L_x_2) ;  /* 0x0000000000480947 */ /* 0x000fea0003800000 */
[----:B------:R-:W1:Y:S01]  /*0250*/  S2UR UR8, SR_CgaCtaId ;  /* 0x00000000000879c3 */ /* 0x000e620000008800 */
[----:B------:R-:W-:Y:S01]  /*0260*/  UMOV UR6, 0x400 ;  /* 0x0000040000067882 */ /* 0x000fe20000000000 */
[----:B------:R-:W-:Y:S01]  /*0270*/  UMOV UR9, 0x1 ;  /* 0x0000000100097882 */ /* 0x000fe20000000000 */
[----:B------:R-:W-:Y:S01]  /*0280*/  UMOV UR10, 0x80 ;  /* 0x00000080000a7882 */ /* 0x000fe20000000000 */
[----:B------:R-:W-:Y:S01]  /*0290*/  ELECT P0, URZ, PT ;  /* 0x00000000003f782f */ /* 0x000fe20003800000 */
[----:B------:R-:W-:-:S04]  /*02a0*/  UIADD3 UR10, -UR10, 0x100000, URZ ;  /* 0x001000000a0a7890 */ /* 0x000fc8000fffe13f */
[----:B------:R-:W-:Y:S02]  /*02b0*/  USHF.L.U32 UR11, UR10, 0xb, URZ ;  /* 0x0000000b0a0b7899 */ /* 0x000fe4000800063f */
[----:B------:R-:W-:Y:S02]  /*02c0*/  USHF.L.U32 UR10, UR10, 0x1, URZ ;  /* 0x000000010a0a7899 */ /* 0x000fe4000800063f */
[----:B-1----:R-:W-:Y:S02]  /*02d0*/  ULEA UR6, UR8, UR6, 0x18 ;  /* 0x0000000608067291 */ /* 0x002fe4000f8ec03f */
[----:B------:R-:W-:-:S04]  /*02e0*/  UIADD3 UR8, -UR9, 0x100000, URZ ;  /* 0x0010000009087890 */ /* 0x000fc8000fffe13f */
[----:B------:R-:W-:Y:S02]  /*02f0*/  USHF.L.U32 UR9, UR8, 0xb, URZ ;  /* 0x0000000b08097899 */ /* 0x000fe4000800063f */
[----:B------:R-:W-:Y:S01]  /*0300*/  USHF.L.U32 UR8, UR8, 0x1, URZ ;  /* 0x0000000108087899 */ /* 0x000fe2000800063f */
[----:B------:R-:W1:Y:S11]  /*0310*/  FENCE.VIEW.ASYNC.S ;  /* 0x00000000000073c6 */ /* 0x000e760000000000 */
[----:B-1----:R1:W2:Y:S01]  /*0320*/  SYNCS.EXCH.64 URZ, [UR6+0x2a050], UR8 ;  /* 0x02a05008063f75b2 */ /* 0x0022a20008000100 */
[----:B------:R1:W3:Y:S01]  /*0330*/  SYNCS.EXCH.64 URZ, [UR6+0x2a060], UR10 ;  /* 0x02a0600a063f75b2 */ /* 0x0002e20008000100 */
[----:B------:R1:W4:Y:S01]  /*0340*/  SYNCS.EXCH.64 URZ, [UR6+0x2a058], UR8 ;  /* 0x02a05808063f75b2 */ /* 0x0003220008000100 */
[----:B------:R1:W1:Y:S01]  /*0350*/  SYNCS.EXCH.64 URZ, [UR6+0x2a068], UR10 ;  /* 0x02a0680a063f75b2 */ /* 0x0002620008000100 */
[----:B------:R-:W-:Y:S01]  /*0360*/  NOP ;  /* 0x0000000000007918 */ /* 0x000fe20000000000 */
.L_x_2:
[----:B------:R-:W5:Y:S01]  /*0370*/  SHFL.IDX PT, R3, R2, RZ, 0x1f ;  /* 0x00001fff02037589 */ /* 0x000f6200000e0000 */
[----:B------:R-:W-:Y:S01]  /*0380*/  NOP ;  /* 0x0000000000007918 */ /* 0x000fe20000000000 */
[----:B-----5:R-:W-:-:S13]  /*0390*/  ISETP.NE.AND P0, PT, R3, RZ, PT ;  /* 0x000000ff0300720c */ /* 0x020fda0003f05270 */
[----:B------:R-:W-:Y:S05]  /*03a0*/  @P0 BRA `(.L_x_3) ;  /* 0x0000000000600947 */ /* 0x000fea0003800000 */
[----:B-1----:R-:W1:Y:S01]  /*03b0*/  S2UR UR8, SR_CgaCtaId ;  /* 0x00000000000879c3 */ /* 0x002e620000008800 */
[----:B------:R-:W-:Y:S01]  /*03c0*/  UMOV UR6, 0x400 ;  /* 0x0000040000067882 */ /* 0x000fe20000000000 */
[----:B------:R-:W-:Y:S01]  /*03d0*/  UMOV UR10, 0x1 ;  /* 0x00000001000a7882 */ /* 0x000fe20000000000 */
[----:B------:R-:W-:Y:S01]  /*03e0*/  UMOV UR9, 0x100 ;  /* 0x0000010000097882 */ /* 0x000fe20000000000 */
[----:B------:R-:W-:-:S04]  /*03f0*/  UIADD3 UR10, -UR10, 0x100000, URZ ;  /* 0x001000000a0a7890 */ /* 0x000fc8000fffe13f */
[----:B------:R-:W-:Y:S02]  /*0400*/  USHF.L.U32 UR11, UR10, 0xb, URZ ;  /* 0x0000000b0a0b7899 */ /* 0x000fe4000800063f */
[----:B------:R-:W-:Y:S01]  /*0410*/  USHF.L.U32 UR10, UR10, 0x1, URZ ;  /* 0x000000010a0a7899 */ /* 0x000fe2000800063f */
[----:B------:R-:W-:Y:S01]  /*0420*/  ELECT P0, URZ, PT ;  /* 0x00000000003f782f */ /* 0x000fe20003800000 */
[----:B-1----:R-:W-:Y:S02]  /*0430*/  ULEA UR6, UR8, UR6, 0x18 ;  /* 0x0000000608067291 */ /* 0x002fe4000f8ec03f */
[----:B------:R-:W-:-:S04]  /*0440*/  UIADD3 UR8, -UR9, 0x100000, URZ ;  /* 0x0010000009087890 */ /* 0x000fc8000fffe13f */
[----:B------:R-:W-:Y:S02]  /*0450*/  USHF.L.U32 UR9, UR8, 0xb, URZ ;  /* 0x0000000b08097899 */ /* 0x000fe4000800063f */
[----:B------:R-:W-:Y:S01]  /*0460*/  USHF.L.U32 UR8, UR8, 0x1, URZ ;  /* 0x0000000108087899 */ /* 0x000fe2000800063f */
[----:B------:R-:W1:Y:S03]  /*0470*/  FENCE.VIEW.ASYNC.S ;  /* 0x00000000000073c6 */ /* 0x000e660000000000 */
[----:B-1----:R1:W1:Y:S08]  /*0480*/  SYNCS.EXCH.64 URZ, [UR6+0x2a000], UR10 ;  /* 0x02a0000a063f75b2 */ /* 0x0022700008000100 */
[----:B------:R1:W1:Y:S01]  /*0490*/  SYNCS.EXCH.64 URZ, [UR6+0x2a028], UR8 ;  /* 0x02a02808063f75b2 */ /* 0x0002620008000100 */
        /* <DEDUP_REMOVED lines=8> */
[----:B------:R-:W-:Y:S01]  /*0520*/  NOP ;  /* 0x0000000000007918 */ /* 0x000fe20000000000 */
.L_x_3:
        /* <DEDUP_REMOVED lines=21> */
[----:B------:R-:W-:Y:S01]  /*0680*/  NOP ;  /* 0x0000000000007918 */ /* 0x000fe20000000000 */
.L_x_4:
[----:B------:R-:W5:Y:S01]  /*0690*/  SHFL.IDX PT, R3, R2, RZ, 0x1f ;  /* 0x00001fff02037589 */ /* 0x000f6200000e0000 */
[----:B------:R-:W-:Y:S01]  /*06a0*/  ELECT P0, URZ, PT ;  /* 0x00000000003f782f */ /* 0x000fe20003800000 */
[----:B------:R-:W-:Y:S01]  /*06b0*/  NOP ;  /* 0x0000000000007918 */ /* 0x000fe20000000000 */
[----:B-1----:R-:W-:Y:S02]  /*06c0*/  UMOV UR8, 0x80 ;  /* 0x0000008000087882 */ /* 0x002fe40000000000 */
[C---:B-----5:R-:W-:Y:S02]  /*06d0*/  ISETP.NE.OR P0, PT, R3.reuse, RZ, !P0 ;  /* 0x000000ff0300720c */ /* 0x060fe40004705670 */
[----:B------:R-:W-:-:S11]  /*06e0*/  ISETP.NE.AND P2, PT, R3, RZ, PT ;  /* 0x000000ff0300720c */ /* 0x000fd60003f45270 */
[----:B------:R-:W-:Y:S01]  /*06f0*/  VOTEU.ALL UP0, P0 ;  /* 0x00000000003f7886 */ /* 0x000fe20000000000 */
[----:B------:R-:W-:Y:S01]  /*0700*/  VOTEU.ALL UP2, P0 ;  /* 0x00000000003f7886 */ /* 0x000fe20000040000 */
[----:B------:R-:W-:Y:S01]  /*0710*/  VOTEU.ALL UP3, P0 ;  /* 0x00000000003f7886 */ /* 0x000fe20000060000 */
[----:B------:R-:W-:Y:S02]  /*0720*/  VOTEU.ALL UP4, P0 ;  /* 0x00000000003f7886 */ /* 0x000fe40000080000 */
[----:B------:R-:W1:Y:S01]  /*0730*/  @!UP0 S2UR UR10, SR_CgaCtaId ;  /* 0x00000000000a89c3 */ /* 0x000e620000008800 */
[----:B------:R-:W-:Y:S01]  /*0740*/  @!UP0 UMOV UR6, 0x400 ;  /* 0x0000040000068882 */ /* 0x000fe20000000000 */
[----:B------:R-:W-:-:S04]  /*0750*/  @!UP0 UIADD3 UR8, -UR8, 0x100000, URZ ;  /* 0x0010000008088890 */ /* 0x000fc8000fffe13f */
[----:B------:R-:W-:Y:S02]  /*0760*/  @!UP0 USHF.L.U32 UR9, UR8, 0xb, URZ ;  /* 0x0000000b08098899 */ /* 0x000fe4000800063f */
[----:B------:R-:W-:Y:S02]  /*0770*/  @!UP0 USHF.L.U32 UR8, UR8, 0x1, URZ ;  /* 0x0000000108088899 */ /* 0x000fe4000800063f */
[----:B-1----:R-:W-:Y:S01]  /*0780*/  @!UP0 ULEA UR6, UR10, UR6, 0x18 ;  /* 0x000000060a068291 */ /* 0x002fe2000f8ec03f */
[----:B------:R-:W-:Y:S01]  /*0790*/  VOTEU.ALL UP0, P0 ;  /* 0x00000000003f7886 */ /* 0x000fe20000000000 */
[----:B------:R-:W1:Y:S10]  /*07a0*/  FENCE.VIEW.ASYNC.S ;  /* 0x00000000000073c6 */ /* 0x000e740000000000 */
[----:B-1----:R1:W1:Y:S01]  /*07b0*/  @!UP0 SYNCS.EXCH.64 URZ, [UR6+0x2a090], UR8 ;  /* 0x02a09008063f85b2 */ /* 0x0022620008000100 */
[----:B------:R1:W1:Y:S01]  /*07c0*/  @!UP2 SYNCS.EXCH.64 URZ, [UR6+0x2a098], UR8 ;  /* 0x02a09808063fa5b2 */ /* 0x0002620008000100 */
[----:B------:R1:W1:Y:S01]  /*07d0*/  @!UP3 SYNCS.EXCH.64 URZ, [UR6+0x2a0a0], UR8 ;  /* 0x02a0a008063fb5b2 */ /* 0x0002620008000100 */
[----:B------:R1:W1:Y:S01]  /*07e0*/  @!UP4 SYNCS.EXCH.64 URZ, [UR6+0x2a0a8], UR8 ;  /* 0x02a0a808063fc5b2 */ /* 0x0002620008000100 */
[----:B------:R-:W-:Y:S01]  /*07f0*/  NOP ;  /* 0x0000000000007918 */ /* 0x000fe20000000000 */
[----:B------:R-:W-:Y:S05]  /*0800*/  @P2 BRA `(.L_x_5) ;  /* 0x0000000000582947 */ /* 0x000fea0003800000 */
[----:B-1----:R-:W1:Y:S01]  /*0810*/  S2UR UR8, SR_CgaCtaId ;  /* 0x00000000000879c3 */ /* 0x002e620000008800 */
        /* <DEDUP_REMOVED lines=12> */
[----:B-1----:R1:W1:Y:S01]  /*08e0*/  SYNCS.EXCH.64 URZ, [UR6+0x2a0c0], UR8 ;  /* 0x02a0c008063f75b2 */ /* 0x0022620008000100 */
        /* <DEDUP_REMOVED lines=8> */
.L_x_5:
[----:B------:R-:W-:Y:S01]  /*0970*/  ISETP.NE.AND P0, PT, RZ, UR38, PT ;  /* 0x00000026ff007c0c */ /* 0x000fe2000bf05270 */
[----:B------:R-:W-:Y:S01]  /*0980*/  NOP ;  /* 0x0000000000007918 */ /* 0x000fe20000000000 */
[----:B------:R-:W-:Y:S01]  /*0990*/  MOV R2, UR4 ;  /* 0x0000000400027c02 */ /* 0x000fe20008000f00 */
[----:B-1234-:R-:W-:Y:S03]  /*09a0*/  BAR.SYNC.DEFER_BLOCKING 0x0 ;  /* 0x0000000000007b1d */ /* 0x01efe60000010000 */
[----:B------:R-:W-:-:S07]  /*09b0*/  ISETP.EQ.AND P2, PT, R2, 0x1, P1 ;  /* 0x000000010200780c */ /* 0x000fce0000f42270 */
[----:B------:R-:W-:Y:S06]  /*09c0*/  @!P0 BRA `(.L_x_6) ;  /* 0x000000e400c48947 */ /* 0x000fec0003800000 */
[----:B------:R-:W-:-:S06]  /*09d0*/  UISETP.GT.U32.AND UP0, UPT, UR7, 0x3, UPT ;  /* 0x000000030700788c */ /* 0x000fcc000bf04070 */
[----:B------:R-:W-:-:S13]  /*09e0*/  PLOP3.LUT P0, PT, PT, PT, UP0, 0x80, 0x0 ;  /* 0x000000000000781c */ /* 0x000fda0003f0f008 */
[----:B------:R-:W-:Y:S05]  /*09f0*/  @P0 EXIT ;  /* 0x000000000000094d */ /* 0x000fea0003800000 */
.L_x_7:
[----:B------:R-:W-:-:S08]  /*0a00*/  NOP ;  /* 0x0000000000007918 */ /* 0x000fd00000000000 */
[----:B------:R-:W1:Y:S02]  /*0a10*/  USETMAXREG.TRY_ALLOC.CTAPOOL UP0, 0xf0 ;  /* 0x000000f0000079c8 */ /* 0x000e640008000600 */
[----:B-1----:R-:W-:-:S13]  /*0a20*/  PLOP3.LUT P0, PT, PT, PT, UP0, 0x80, 0x0 ;  /* 0x000000000000781c */ /* 0x002fda0003f0f008 */
[----:B------:R-:W-:Y:S05]  /*0a30*/  @!P0 BRA `(.L_x_7) ;  /* 0xfffffffc00f08947 */ /* 0x000fea000383ffff */
[----:B------:R-:W-:Y:S01]  /*0a40*/  UISETP.NE.AND UP0, UPT, UR38, 0x1, UPT ;  /* 0x000000012600788c */ /* 0x000fe2000bf05270 */
[----:B------:R-:W1:Y:S01]  /*0a50*/  S2UR UR8, SR_CTAID.X ;  /* 0x00000000000879c3 */ /* 0x000e620000002500 */
[----:B------:R-:W-:Y:S01]  /*0a60*/  UMOV UR4, URZ ;  /* 0x0000003f00047c82 */ /* 0x000fe20008000000 */
[----:B------:R-:W-:-:S03]  /*0a70*/  UMOV UR6, URZ ;  /* 0x0000003f00067c82 */ /* 0x000fc60008000000 */
[----:B------:R-:W-:-:S13]  /*0a80*/  PLOP3.LUT P0, PT, PT, PT, UP0, 0x80, 0x0 ;  /* 0x000000000000781c */ /* 0x000fda0003f0f008 */
[----:B------:R-:W-:Y:S05]  /*0a90*/  @!P0 BRA `(.L_x_8) ;  /* 0x00000000003c8947 */ /* 0x000fea0003800000 */
[----:B------:R-:W-:Y:S01]  /*0aa0*/  UISETP.NE.AND UP0, UPT, UR38, 0x2, UPT ;  /* 0x000000022600788c */ /* 0x000fe2000bf05270 */
[----:B------:R-:W-:-:S05]  /*0ab0*/  UMOV UR6, 0x1 ;  /* 0x0000000100067882 */ /* 0x000fca0000000000 */
[----:B------:R-:W-:-:S13]  /*0ac0*/  PLOP3.LUT P1, PT, PT, PT, UP0, 0x80, 0x0 ;  /* 0x000000000000781c */ /* 0x000fda0003f2f008 */
[----:B------:R-:W-:Y:S05]  /*0ad0*/  @!P1 BRA `(.L_x_8) ;  /* 0x00000000002c9947 */ /* 0x000fea0003800000 */
[----:B------:R-:W-:-:S06]  /*0ae0*/  UISETP.NE.AND UP0, UPT, UR38, 0x3, UPT ;  /* 0x000000032600788c */ /* 0x000fcc000bf05270 */
[----:B------:R-:W-:-:S13]  /*0af0*/  PLOP3.LUT P1, PT, PT, PT, UP0, 0x80, 0x0 ;  /* 0x000000000000781c */ /* 0x000fda0003f2f008 */
[----:B------:R-:W-:Y:S05]  /*0b00*/  @!P1 BRA `(.L_x_9) ;  /* 0x0000000000189947 */ /* 0x000fea0003800000 */
[----:B------:R-:W-:-:S11]  /*0b10*/  UISETP.NE.AND UP0, UPT, UR38, 0x4, UPT ;  /* 0x000000042600788c */ /* 0x000fd6000bf05270 */
[----:B------:R-:W-:Y:S01]  /*0b20*/  @!UP0 UMOV UR4, 0x1 ;  /* 0x0000000100048882 */ /* 0x000fe20000000000 */
[----:B------:R-:W-:Y:S01]  /*0b30*/  @!UP0 UMOV UR6, 0x1 ;  /* 0x0000000100068882 */ /* 0x000fe20000000000 */
[----:B------:R-:W-:Y:S01]  /*0b40*/  @UP0 UMOV UR4, URZ ;  /* 0x0000003f00040c82 */ /* 0x000fe20008000000 */
[----:B------:R-:W-:Y:S01]  /*0b50*/  @UP0 UMOV UR6, URZ ;  /* 0x0000003f00060c82 */ /* 0x000fe20008000000 */
[----:B------:R-:W-:Y:S05]  /*0b60*/  BRA `(.L_x_8) ;  /* 0x0000000000087947 */ /* 0x000fea0003800000 */
.L_x_9:
[----:B------:R-:W-:Y:S01]  /*0b70*/  UMOV UR4, 0x1 ;  /* 0x0000000100047882 */ /* 0x000fe20000000000 */
[----:B------:R-:W-:-:S05]  /*0b80*/  UMOV UR6, URZ ;  /* 0x0000003f00067c82 */ /* 0x000fca0008000000 */
.L_x_8:
[----:B------:R-:W-:Y:S05]  /*0b90*/  @!P0 BRA `(.L_x_10) ;  /* 0x0000000000408947 */ /* 0x000fea0003800000 */
[----:B------:R-:W-:-:S06]  /*0ba0*/  UISETP.NE.AND UP0, UPT, UR38, 0x2, UPT ;  /* 0x000000022600788c */ /* 0x000fcc000bf05270 */
[----:B------:R-:W-:-:S13]  /*0bb0*/  PLOP3.LUT P0, PT, PT, PT, UP0, 0x80, 0x0 ;  /* 0x000000000000781c */ /* 0x000fda0003f0f008 */
[----:B------:R-:W-:Y:S05]  /*0bc0*/  @!P0 BRA `(.L_x_11) ;  /* 0x00000000002c8947 */ /* 0x000fea0003800000 */
[----:B------:R-:W-:-:S06]  /*0bd0*/  UISETP.NE.AND UP0, UPT, UR38, 0x3, UPT ;  /* 0x000000032600788c */ /* 0x000fcc000bf05270 */
[----:B------:R-:W-:-:S13]  /*0be0*/  PLOP3.LUT P0, PT, PT, PT, UP0, 0x80, 0x0 ;  /* 0x000000000000781c */ /* 0x000fda0003f0f008 */
[----:B------:R-:W-:Y:S05]  /*0bf0*/  @!P0 BRA `(.L_x_12) ;  /* 0x0000000000188947 */ /* 0x000fea0003800000 */
[----:B------:R-:W-:Y:S01]  /*0c00*/  UISETP.NE.AND UP0, UPT, UR38, 0x4, UPT ;  /* 0x000000042600788c */ /* 0x000fe2000bf05270 */
[----:B-1----:R-:W-:-:S05]  /*0c10*/  UMOV UR37, UR8 ;  /* 0x0000000800257c82 */ /* 0x002fca0008000000 */
[----:B------:R-:W-:-:S13]  /*0c20*/  PLOP3.LUT P0, PT, PT, PT, UP0, 0x80, 0x0 ;  /* 0x000000000000781c */ /* 0x000fda0003f0f008 */
[----:B------:R-:W-:Y:S05]  /*0c30*/  @P0 BRA `(.L_x_13) ;  /* 0x00000000001c0947 */ /* 0x000fea0003800000 */
[----:B------:R-:W-:Y:S01]  /*0c40*/  ULEA UR37, UR8, 0x3, 0x1 ;  /* 0x0000000308257891 */ /* 0x000fe2000f8e083f */
[----:B------:R-:W-:Y:S11]  /*0c50*/  BRA `(.L_x_13) ;  /* 0x0000000000147947 */ /* 0x000ff60003800000 */
.L_x_12:
[----:B-1----:R-:W-:Y:S01]  /*0c60*/  ULEA UR37, UR8, 0x2, 0x1 ;  /* 0x0000000208257891 */ /* 0x002fe2000f8e083f */
[----:B------:R-:W-:Y:S11]  /*0c70*/  BRA `(.L_x_13) ;  /* 0x00000000000c7947 */ /* 0x000ff60003800000 */
.L_x_11:
[----:B-1----:R-:W-:Y:S01]  /*0c80*/  ULEA UR37, UR8, 0x1, 0x1 ;  /* 0x0000000108257891 */ /* 0x002fe2000f8e083f */
[----:B------:R-:W-:Y:S11]  /*0c90*/  BRA `(.L_x_13) ;  /* 0x0000000000047947 */ /* 0x000ff60003800000 */
.L_x_10:
[----:B-1----:R-:W-:-:S12]  /*0ca0*/  USHF.L.U32 UR37, UR8, 0x1, URZ ;  /* 0x0000000108257899 */ /* 0x002fd8000800063f */
.L_x_13:
[----:B------:R-:W1:Y:S01]  /*0cb0*/  LDC R2, c[0x0][0x28c] ;  /* 0x0000a300ff027b82 */ /* 0x000e620000000800 */
[----:B------:R-:W-:Y:S01]  /*0cc0*/  ULOP3.LUT UR9, UR5, 0x1, URZ, 0xfc, !UPT ;  /* 0x0000000105097892 */ /* 0x000fe2000f8efc3f */
[----:B------:R-:W-:Y:S01]  /*0cd0*/  SHF.R.S32.HI R3, RZ, 0x1f, R0 ;  /* 0x0000001fff037819 */ /* 0x000fe20000011400 */
[----:B------:R-:W-:Y:S02]  /*0ce0*/  ULEA UR8, UR8, 0xff, 0x7 ;  /* 0x000000ff08087891 */ /* 0x000fe4000f8e383f */
[----:B------:R-:W-:Y:S01]  /*0cf0*/  UISETP.NE.AND UP0, UPT, UR9, 0x3, UPT ;  /* 0x000000030900788c */ /* 0x000fe2000bf05270 */
[----:B------:R-:W-:Y:S01]  /*0d00*/  LEA.HI R3, R3, R0, RZ, 0x7 ;  /* 0x0000000003037211 */ /* 0x000fe200078f38ff */
[----:B------:R-:W-:-:S03]  /*0d10*/  USHF.R.U32.HI UR8, URZ, 0x7, UR8 ;  /* 0x000000073f087899 */ /* 0x000fc60008011608 */
[----:B------:R-:W-:Y:S02]  /*0d20*/  LOP3.LUT R3, R3, 0xffffff80, RZ, 0xc0, !PT ;  /* 0xffffff8003037812 */ /* 0x000fe400078ec0ff */
[----:B------:R-:W-:-:S03]  /*0d30*/  PLOP3.LUT P0, PT, PT, PT, UP0, 0x80, 0x0 ;  /* 0x000000000000781c */ /* 0x000fc60003f0f008 */
[----:B------:R-:W-:Y:S01]  /*0d40*/  IMAD.IADD R3, R0, 0x1, -R3 ;  /* 0x0000000100037824 */ /* 0x000fe200078e0a03 */
[----:B-1----:R-:W-:-:S04]  /*0d50*/  IADD3 R2, R2, 0x7f, RZ ;  /* 0x0000007f02027810 */ /* 0x002fc80007ffe0ff */
[----:B------:R-:W-:-:S04]  /*0d60*/  SHF.R.S32.HI R5, RZ, 0x1f, R2 ;  /* 0x0000001fff057819 */ /* 0x000fc80000011402 */
[----:B------:R-:W-:-:S04]  /*0d70*/  LEA.HI R5, R5, R2, RZ, 0x7 ;  /* 0x0000000205057211 */ /* 0x000fc800078f38ff */
[----:B------:R-:W-:-:S04]  /*0d80*/  SHF.R.S32.HI R5, RZ, 0x7, R5 ;  /* 0x00000007ff057819 */ /* 0x000fc80000011405 */
[----:B------:R-:W-:Y:S01]  /*0d90*/  VIMNMX R8, R5, UR8, PT ;  /* 0x0000000805087c48 */ /* 0x000fe2000bfe0100 */
[----:B------:R-:W-:Y:S06]  /*0da0*/  @!P0 BRA `(.L_x_14) ;  /* 0x0000000000048947 */ /* 0x000fec0003800000 */
[----:B------:R-:W-:Y:S01]  /*0db0*/  BPT.TRAP 0x1 ;  /* 0x000000040000795c */ /* 0x000fe20000300000 */
.L_x_14:
[----:B------:R-:W1:Y:S01]  /*0dc0*/  S2UR UR8, SR_CgaCtaId ;  /* 0x00000000000879c3 */ /* 0x000e620000008800 */
[----:B------:R-:W-:Y:S01]  /*0dd0*/  UMOV UR36, 0x400 ;  /* 0x0000040000247882 */ /* 0x000fe20000000000 */
[----:B------:R-:W-:Y:S02]  /*0de0*/  MOV R6, UR4 ;  /* 0x0000000400067c02 */ /* 0x000fe40008000f00 */
[----:B------:R-:W-:Y:S02]  /*0df0*/  SHF.R.S32.HI R0, RZ, 0x1f, R3 ;  /* 0x0000001fff007819 */ /* 0x000fe40000011403 */
[----:B------:R-:W-:Y:S02]  /*0e00*/  SHF.L.U32 R6, R6, 0x1f, RZ ;  /* 0x0000001f06067819 */ /* 0x000fe400000006ff */
[CC--:B------:R-:W-:Y:S02]  /*0e10*/  LEA.HI R2, R0.reuse, R3.reuse, RZ, 0x2 ;  /* 0x0000000300027211 */ /* 0x0c0fe400078f10ff */
[----:B------:R-:W-:-:S02]  /*0e20*/  LEA.HI R0, R0, R3, RZ, 0x5 ;  /* 0x0000000300007211 */ /* 0x000fc400078f28ff */
[--C-:B------:R-:W-:Y:S02]  /*0e30*/  SHF.R.S32.HI R4, RZ, 0x2, R2.reuse ;  /* 0x00000002ff047819 */ /* 0x100fe40000011402 */
[----:B------:R-:W-:Y:S02]  /*0e40*/  SHF.R.S32.HI R5, RZ, 0x1f, R2 ;  /* 0x0000001fff057819 */ /* 0x000fe40000011402 */
[----:B------:R-:W-:Y:S02]  /*0e50*/  LOP3.LUT R2, R2, 0x7ffffffc, RZ, 0xc0, !PT ;  /* 0x7ffffffc02027812 */ /* 0x000fe400078ec0ff */
[----:B------:R-:W-:Y:S02]  /*0e60*/  LEA.HI R5, R5, R4, RZ, 0x3 ;  /* 0x0000000405057211 */ /* 0x000fe400078f18ff */
[----:B------:R-:W-:Y:S01]  /*0e70*/  SHF.R.S32.HI R0, RZ, 0x5, R0 ;  /* 0x00000005ff007819 */ /* 0x000fe20000011400 */
[----:B------:R-:W-:Y:S01]  /*0e80*/  IMAD.IADD R2, R3, 0x1, -R2 ;  /* 0x0000000103027824 */ /* 0x000fe200078e0a02 */
[----:B------:R-:W-:Y:S01]  /*0e90*/  LOP3.LUT R5, R5, 0xfffffff8, RZ, 0xc0, !PT ;  /* 0xfffffff805057812 */ /* 0x000fe200078ec0ff */
[----:B-1----:R-:W-:-:S03]  /*0ea0*/  ULEA UR36, UR8, UR36, 0x18 ;  /* 0x0000002408247291 */ /* 0x002fc6000f8ec03f */
[----:B------:R-:W-:Y:S01]  /*0eb0*/  IADD3 R5, R4, -R5, RZ ;  /* 0x8000000504057210 */ /* 0x000fe20007ffe0ff */
[----:B------:R-:W-:-:S03]  /*0ec0*/  ULEA UR8, UR6, UR36, 0x3 ;  /* 0x0000002406087291 */ /* 0x000fc6000f8e183f */
[----:B------:R-:W-:Y:S02]  /*0ed0*/  LEA R0, R0, R5, 0x4 ;  /* 0x0000000500007211 */ /* 0x000fe400078e20ff */
[----:B------:R-:W-:-:S04]  /*0ee0*/  MOV R5, UR37 ;  /* 0x0000002500057c02 */ /* 0x000fc80008000f00 */
[----:B------:R-:W1:Y:S02]  /*0ef0*/  SYNCS.PHASECHK.TRANS64.TRYWAIT P1, [UR8+0x2a050], R6 ;  /* 0x02a05006ff0075a7 */ /* 0x000e640008020148 */
[----:B-1----:R-:W-:Y:S05]  /*0f00*/  @!P1 BRA `(.L_x_15) ;  /* 0x00000100001c9947 */ /* 0x002fea0003800000 */
.L_x_111:
[----:B------:R-:W-:Y:S01]  /*0f10*/  IMAD.SHL.U32 R7, R2, 0x2, RZ ;  /* 0x0000000202077824 */ /* 0x000fe200078e00ff */
[----:B------:R-:W-:Y:S01]  /*0f20*/  LEA R0, R5, R0, 0x6 ;  /* 0x0000000005007211 */ /* 0x000fe200078e30ff */
[----:B------:R-:W-:Y:S06]  /*0f30*/  @!P0 BRA `(.L_x_16) ;  /* 0x0000000000048947 */ /* 0x000fec0003800000 */
[----:B------:R-:W-:Y:S01]  /*0f40*/  BPT.TRAP 0x1 ;  /* 0x000000040000795c */ /* 0x000fe20000300000 */
.L_x_16:
[----:B------:R-:W-:Y:S01]  /*0f50*/  SHF.L.U32 R9, RZ, 0x1f, RZ ;  /* 0x0000001fff097819 */ /* 0x000fe200000006ff */
[----:B------:R-:W-:Y:S01]  /*0f60*/  UIADD3 UR41, UR36, 0x2a090, URZ ;  /* 0x0002a09024297890 */ /* 0x000fe2000fffe03f */
[----:B------:R-:W-:Y:S02]  /*0f70*/  ISETP.NE.AND P2, PT, RZ, UR7, PT ;  /* 0x00000007ff007c0c */ /* 0x000fe4000bf45270 */
[----:B------:R-:W2:Y:S02]  /*0f80*/  SYNCS.PHASECHK.TRANS64.TRYWAIT P1, [UR36+0x2a000], R9 ;  /* 0x02a00009ff0075a7 */ /* 0x000ea40008020164 */
[----:B--2---:R-:W-:Y:S09]  /*0f90*/  @!P1 BRA `(.L_x_17) ;  /* 0x0000010000109947 */ /* 0x004ff20003800000 */
.L_x_112:
[----:B------:R-:W-:Y:S01]  /*0fa0*/  ULEA UR39, UR38, UR41, 0x3 ;  /* 0x0000002926277291 */ /* 0x000fe2000f8e183f */
[----:B--2---:R-:W-:-:S04]  /*0fb0*/  SEL R2, RZ, 0x1, P2 ;  /* 0x00000001ff027807 */ /* 0x004fc80001000000 */
[----:B------:R-:W-:-:S04]  /*0fc0*/  SHF.L.U32 R2, R2, 0x1f, RZ ;  /* 0x0000001f02027819 */ /* 0x000fc800000006ff */
[----:B------:R-:W2:Y:S02]  /*0fd0*/  SYNCS.PHASECHK.TRANS64.TRYWAIT P1, [UR39+-0x8], R2 ;  /* 0xfffff802ff0075a7 */ /* 0x000ea40008020167 */
[----:B--2---:R-:W-:Y:S05]  /*0fe0*/  @!P1 BRA `(.L_x_18) ;  /* 0x0000010000149947 */ /* 0x004fea0003800000 */
.L_x_113:
[----:B------:R-:W-:Y:S01]  /*0ff0*/  USHF.R.U32.HI UR4, URZ, 0x4, UR36 ;  /* 0x000000043f047899 */ /* 0x000fe20008011624 */
[----:B------:R-:W-:Y:S01]  /*1000*/  WARPGROUP.ARRIVE ;  /* 0x00000000000079c5 */ /* 0x000fe20000000000 */
[----:B------:R-:W-:Y:S01]  /*1010*/  UIADD3 UR8, UR36, 0x7000, URZ ;  /* 0x0000700024087890 */ /* 0x000fe2000fffe03f */
[C---:B-1----:R-:W-:Y:S01]  /*1020*/  IADD3 R3, R7.reuse, 0x8, RZ ;  /* 0x0000000807037810 */ /* 0x042fe20007ffe0ff */
[----:B------:R-:W-:Y:S01]  /*1030*/  ULOP3.LUT UR4, UR4, 0x3fff, URZ, 0xc0, !UPT ;  /* 0x00003fff04047892 */ /* 0x000fe2000f8ec03f */
[C---:B------:R-:W-:Y:S01]  /*1040*/  ISETP.GE.AND P1, PT, R0.reuse, R7, PT ;  /* 0x000000070000720c */ /* 0x040fe20003f26270 */
[----:B------:R-:W-:Y:S01]  /*1050*/  USHF.R.U32.HI UR8, URZ, 0x4, UR8 ;  /* 0x000000043f087899 */ /* 0x000fe20008011608 */
[C---:B------:R-:W-:Y:S01]  /*1060*/  ISETP.GE.AND P2, PT, R0.reuse, R3, PT ;  /* 0x000000030000720c */ /* 0x040fe20003f46270 */
[----:B------:R-:W-:Y:S01]  /*1070*/  ULOP3.LUT UR4, UR4, 0x10000, URZ, 0xfc, !UPT ;  /* 0x0001000004047892 */ /* 0x000fe2000f8efc3f */
[C---:B------:R-:W-:Y:S01]  /*1080*/  IADD3 R3, R7.reuse, 0x11, RZ ;  /* 0x0000001107037810 */ /* 0x040fe20007ffe0ff */
[----:B------:R-:W-:Y:S01]  /*1090*/  ULOP3.LUT UR40, UR8, 0x3fff, URZ, 0xc0, !UPT ;  /* 0x00003fff08287892 */ /* 0x000fe2000f8ec03f */
[C---:B------:R-:W-:Y:S01]  /*10a0*/  VIADD R5, R7.reuse, 0x9 ;  /* 0x0000000907057836 */ /* 0x040fe20000000000 */
[----:B------:R-:W-:Y:S01]  /*10b0*/  UIMAD UR6, UR6, 0x380, UR4 ;  /* 0x00000380060678a4 */ /* 0x000fe2000f8e0204 */
[C---:B------:R-:W-:Y:S01]  /*10c0*/  ISETP.GE.AND P5, PT, R0.reuse, R3, PT ;  /* 0x000000030000720c */ /* 0x040fe20003fa6270 */
[----:B------:R-:W-:Y:S01]  /*10d0*/  ULOP3.LUT UR42, UR40, 0x10000, URZ, 0xfc, !UPT ;  /* 0x00010000282a7892 */ /* 0x000fe2000f8efc3f */
[C---:B------:R-:W-:Y:S01]  /*10e0*/  VIADD R3, R7.reuse, 0x18 ;  /* 0x0000001807037836 */ /* 0x040fe20000000000 */
[----:B------:R-:W-:Y:S01]  /*10f0*/  UMOV UR21, 0xc0000010 ;  /* 0xc000001000157882 */ /* 0x000fe20000000000 */
[----:B------:R-:W-:Y:S01]  /*1100*/  UMOV UR23, 0xc0000010 ;  /* 0xc000001000177882 */ /* 0x000fe20000000000 */
[----:B------:R-:W-:Y:S01]  /*1110*/  UIADD3 UR24, UR6, 0x80, URZ ;  /* 0x0000008006187890 */ /* 0x000fe2000fffe03f */
[C---:B------:R-:W-:Y:S01]  /*1120*/  ISETP.GT.AND P6, PT, R0.reuse, R7, PT ;  /* 0x000000070000720c */ /* 0x040fe20003fc4270 */
[----:B------:R-:W-:Y:S01]  /*1130*/  UMOV UR20, UR6 ;  /* 0x0000000600147c82 */ /* 0x000fe20008000000 */
[----:B------:R-:W-:Y:S01]  /*1140*/  UMOV UR22, UR42 ;  /* 0x0000002a00167c82 */ /* 0x000fe20008000000 */
[----:B------:R-:W-:Y:S01]  /*1150*/  UIADD3 UR26, UR42, 0x100, URZ ;  /* 0x000001002a1a7890 */ /* 0x000fe2000fffe03f */
[----:B------:R-:W-:Y:S01]  /*1160*/  HGMMA.64x128x16.F32 R24, gdesc[UR20], RZ, !UPT, gsb0 ;  /* 0x01e00000141879f0 */ /* 0x000fe2000c0008ff */
[----:B------:R-:W-:Y:S01]  /*1170*/  UMOV UR25, 0xc0000010 ;  /* 0xc000001000197882 */ /* 0x000fe20000000000 */
[----:B------:R-:W-:Y:S01]  /*1180*/  UMOV UR27, 0xc0000010 ;  /* 0xc0000010001b7882 */ /* 0x000fe20000000000 */
[----:B------:R-:W-:Y:S01]  /*1190*/  UIADD3 UR28, UR6, 0x100, URZ ;  /* 0x00000100061c7890 */ /* 0x000fe2000fffe03f */
[C---:B------:R-:W-:Y:S01]  /*11a0*/  ISETP.GE.AND P3, PT, R0.reuse, R5, PT ;  /* 0x000000050000720c */ /* 0x040fe20003f66270 */
[----:B------:R-:W-:Y:S01]  /*11b0*/  UIADD3 UR30, UR42, 0x200, URZ ;  /* 0x000002002a1e7890 */ /* 0x000fe2000fffe03f */
[C---:B------:R-:W-:Y:S01]  /*11c0*/  IADD3 R11, R7.reuse, 0x10, RZ ;  /* 0x00000010070b7810 */ /* 0x040fe20007ffe0ff */
[----:B------:R-:W-:Y:S01]  /*11d0*/  UMOV UR29, 0xc0000010 ;  /* 0xc0000010001d7882 */ /* 0x000fe20000000000 */
[----:B------:R-:W-:Y:S01]  /*11e0*/  UMOV UR31, 0xc0000010 ;  /* 0xc0000010001f7882 */ /* 0x000fe20000000000 */
[----:B------:R-:W-:Y:S01]  /*11f0*/  UIADD3 UR32, UR6, 0x180, URZ ;  /* 0x0000018006207890 */ /* 0x000fe2000fffe03f */
[----:B------:R-:W-:Y:S01]  /*1200*/  IADD3 R5, R7, 0x20, RZ ;  /* 0x0000002007057810 */ /* 0x000fe20007ffe0ff */
[----:B------:R-:W-:Y:S01]  /*1210*/  UIADD3 UR34, UR42, 0x300, URZ ;  /* 0x000003002a227890 */ /* 0x000fe2000fffe03f */
[C---:B------:R-:W-:Y:S01]  /*1220*/  VIADD R2, R0.reuse, 0x8 ;  /* 0x0000000800027836 */ /* 0x040fe20000000000 */
[----:B------:R-:W-:Y:S01]  /*1230*/  UMOV UR33, 0xc0000010 ;  /* 0xc000001000217882 */ /* 0x000fe20000000000 */
[----:B------:R-:W-:Y:S01]  /*1240*/  UMOV UR35, 0xc0000010 ;  /* 0xc000001000237882 */ /* 0x000fe20000000000 */
[----:B------:R-:W-:Y:S01]  /*1250*/  UIADD3 UR8, UR6, 0x200, URZ ;  /* 0x0000020006087890 */ /* 0x000fe2000fffe03f */
[----:B------:R-:W-:Y:S01]  /*1260*/  ISETP.GE.AND P4, PT, R0, R11, PT ;  /* 0x0000000b0000720c */ /* 0x000fe20003f86270 */
[----:B------:R-:W-:Y:S01]  /*1270*/  UIADD3 UR10, UR42, 0x400, URZ ;  /* 0x000004002a0a7890 */ /* 0x000fe2000fffe03f */
[----:B------:R-:W-:Y:S01]  /*1280*/  UMOV UR9, 0xc0000010 ;  /* 0xc000001000097882 */ /* 0x000fe20000000000 */
[----:B------:R-:W-:Y:S01]  /*1290*/  UMOV UR11, 0xc0000010 ;  /* 0xc0000010000b7882 */ /* 0x000fe20000000000 */
[----:B------:R-:W-:-:S02]  /*12a0*/  UIADD3 UR12, UR6, 0x280, URZ ;  /* 0x00000280060c7890 */ /* 0x000fc4000fffe03f */
[----:B------:R-:W-:Y:S01]  /*12b0*/  UIADD3 UR14, UR42, 0x500, URZ ;  /* 0x000005002a0e7890 */ /* 0x000fe2000fffe03f */
[----:B------:R-:W-:Y:S01]  /*12c0*/  UMOV UR13, 0xc0000010 ;  /* 0xc0000010000d7882 */ /* 0x000fe20000000000 */
[----:B------:R-:W-:Y:S01]  /*12d0*/  UMOV UR15, 0xc0000010 ;  /* 0xc0000010000f7882 */ /* 0x000fe20000000000 */
[----:B------:R-:W-:Y:S02]  /*12e0*/  UIADD3 UR16, UR6, 0x300, URZ ;  /* 0x0000030006107890 */ /* 0x000fe4000fffe03f */
[----:B------:R-:W-:Y:S01]  /*12f0*/  UIADD3 UR18, UR42, 0x600, URZ ;  /* 0x000006002a127890 */ /* 0x000fe2000fffe03f */
[----:B------:R-:W-:Y:S01]  /*1300*/  UMOV UR17, 0xc0000010 ;  /* 0xc000001000117882 */ /* 0x000fe20000000000 */
[----:B------:R-:W-:Y:S01]  /*1310*/  UMOV UR19, 0xc0000010 ;  /* 0xc000001000137882 */ /* 0x000fe20000000000 */
[----:B------:R-:W-:Y:S01]  /*1320*/  ULDC UR4, c[0x0][0x604] ;  /* 0x0001810000047ab9 */ /* 0x000fe20000000800 */
[----:B------:R-:W-:Y:S01]  /*1330*/  ULDC UR6, c[0x0][0x604] ;  /* 0x0001810000067ab9 */ /* 0x000fe20000000800 */
[----:B------:R-:W-:-:S04]  /*1340*/  USHF.L.U32 UR7, UR7, 0x3, URZ ;  /* 0x0000000307077899 */ /* 0x000fc8000800063f */
[----:B------:R-:W-:Y:S01]  /*1350*/  ULOP3.LUT UR7, UR7, 0x8, URZ, 0xc, !UPT ;  /* 0x0000000807077892 */ /* 0x000fe2000f8e0c3f */
[----:B------:R-:W-:Y:S02]  /*1360*/  WARPGROUP.DEPBAR.LE gsb0, 0x0 ;  /* 0x00008000000079c5 */ /* 0x000fe40000010000 */
[----:B------:R-:W-:-:S06]  /*1370*/  WARPGROUP.ARRIVE ;  /* 0x00000000000079c5 */ /* 0x000fcc0000000000 */
[----:B------:R-:W-:Y:S03]  /*1380*/  HGMMA.64x128x16.F32 R24, gdesc[UR24], R24, gsb0 ;  /* 0x01e00000181879f0 */ /* 0x000fe60008000818 */
[----:B------:R-:W-:Y:S02]  /*1390*/  WARPGROUP.DEPBAR.LE gsb0, 0x0 ;  /* 0x00008000000079c5 */ /* 0x000fe40000010000 */
[----:B------:R-:W-:-:S07]  /*13a0*/  WARPGROUP.ARRIVE ;  /* 0x00000000000079c5 */ /* 0x000fce0000000000 */
        /* <DEDUP_REMOVED lines=14> */
[----:B------:R-:W-:Y:S02]  /*1490*/  FSEL R24, R24, -INF , P1 ;  /* 0xff80000018187808 */ /* 0x000fe40000800000 */
[----:B------:R-:W-:Y:S02]  /*14a0*/  FSEL R30, R30, -INF , P1 ;  /* 0xff8000001e1e7808 */ /* 0x000fe40000800000 */
[----:B------:R-:W-:Y:S02]  /*14b0*/  ISETP.GE.AND P1, PT, R0, R3, PT ;  /* 0x000000030000720c */ /* 0x000fe40003f26270 */
[----:B------:R-:W-:-:S02]  /*14c0*/  IADD3 R3, R7, 0x19, RZ ;  /* 0x0000001907037810 */ /* 0x000fc40007ffe0ff */
[----:B------:R-:W-:Y:S02]  /*14d0*/  FSEL R25, R25, -INF , P6 ;  /* 0xff80000019197808 */ /* 0x000fe40003000000 */
[----:B------:R-:W-:Y:S02]  /*14e0*/  FSEL R31, R31, -INF , P6 ;  /* 0xff8000001f1f7808 */ /* 0x000fe40003000000 */
[----:B------:R-:W-:Y:S01]  /*14f0*/  ISETP.GE.AND P6, PT, R0, R3, PT ;  /* 0x000000030000720c */ /* 0x000fe20003fc6270 */
[----:B------:R-:W-:Y:S01]  /*1500*/  VIADD R3, R7, 0x21 ;  /* 0x0000002107037836 */ /* 0x000fe20000000000 */
[----:B------:R-:W-:Y:S02]  /*1510*/  FSEL R28, R28, -INF , P2 ;  /* 0xff8000001c1c7808 */ /* 0x000fe40001000000 */
[----:B------:R-:W-:Y:S02]  /*1520*/  FSEL R34, R34, -INF , P2 ;  /* 0xff80000022227808 */ /* 0x000fe40001000000 */
[----:B------:R-:W-:-:S02]  /*1530*/  ISETP.GE.AND P2, PT, R0, R5, PT ;  /* 0x000000050000720c */ /* 0x000fc40003f46270 */
[----:B------:R-:W-:Y:S02]  /*1540*/  IADD3 R5, R7, 0x28, RZ ;  /* 0x0000002807057810 */ /* 0x000fe40007ffe0ff */
[----:B------:R-:W-:Y:S02]  /*1550*/  FSEL R36, R36, -INF , P1 ;  /* 0xff80000024247808 */ /* 0x000fe40000800000 */
[----:B------:R-:W-:Y:S02]  /*1560*/  FSEL R42, R42, -INF , P1 ;  /* 0xff8000002a2a7808 */ /* 0x000fe40000800000 */
[----:B------:R-:W-:Y:S02]  /*1570*/  FSEL R37, R37, -INF , P6 ;  /* 0xff80000025257808 */ /* 0x000fe40003000000 */
[----:B------:R-:W-:Y:S02]  /*1580*/  FSEL R43, R43, -INF , P6 ;  /* 0xff8000002b2b7808 */ /* 0x000fe40003000000 */
[----:B------:R-:W-:-:S02]  /*1590*/  ISETP.GE.AND P1, PT, R2, R7, PT ;  /* 0x000000070200720c */ /* 0x000fc40003f26270 */
[----:B------:R-:W-:Y:S02]  /*15a0*/  ISETP.GT.AND P6, PT, R2, R7, PT ;  /* 0x000000070200720c */ /* 0x000fe40003fc4270 */
[----:B------:R-:W-:Y:S02]  /*15b0*/  FSEL R32, R32, -INF , P4 ;  /* 0xff80000020207808 */ /* 0x000fe40002000000 */
[----:B------:R-:W-:Y:S02]  /*15c0*/  FSEL R38, R38, -INF , P4 ;  /* 0xff80000026267808 */ /* 0x000fe40002000000 */
[----:B------:R-:W-:Y:S02]  /*15d0*/  ISETP.GE.AND P4, PT, R0, R5, PT ;  /* 0x000000050000720c */ /* 0x000fe40003f86270 */
[----:B------:R-:W-:Y:S02]  /*15e0*/  IADD3 R5, R7, 0x31, RZ ;  /* 0x0000003107057810 */ /* 0x000fe40007ffe0ff */
[----:B------:R-:W-:-:S02]  /*15f0*/  FSEL R26, R26, -INF , P1 ;  /* 0xff8000001a1a7808 */ /* 0x000fc40000800000 */
[----:B------:R-:W-:Y:S02]  /*1600*/  FSEL R27, R27, -INF , P6 ;  /* 0xff8000001b1b7808 */ /* 0x000fe40003000000 */
[----:B------:R-:W-:Y:S02]  /*1610*/  ISETP.GE.AND P1, PT, R0, R5, PT ;  /* 0x000000050000720c */ /* 0x000fe40003f26270 */
[----:B------:R-:W-:Y:S02]  /*1620*/  FMNMX R5, R26, R27, !PT ;  /* 0x0000001b1a057209 */ /* 0x000fe40007800000 */
[----:B------:R-:W-:Y:S02]  /*1630*/  FSEL R29, R29, -INF , P3 ;  /* 0xff8000001d1d7808 */ /* 0x000fe40001800000 */
[----:B------:R-:W-:Y:S02]  /*1640*/  FMNMX R4, R30, R5, !PT ;  /* 0x000000051e047209 */ /* 0x000fe40007800000 */
[----:B------:R-:W-:-:S02]  /*1650*/  FSEL R35, R35, -INF , P3 ;  /* 0xff80000023237808 */ /* 0x000fc40001800000 */
[----:B------:R-:W-:Y:S02]  /*1660*/  FMNMX R5, R31, R4, !PT ;  /* 0x000000041f057209 */ /* 0x000fe40007800000 */
[----:B------:R-:W-:Y:S02]  /*1670*/  ISETP.GE.AND P3, PT, R0, R3, PT ;  /* 0x000000030000720c */ /* 0x000fe40003f66270 */
[----:B------:R-:W-:Y:S02]  /*1680*/  FMNMX R4, R34, R5, !PT ;  /* 0x0000000522047209 */ /* 0x000fe40007800000 */
[----:B------:R-:W-:Y:S02]  /*1690*/  IADD3 R3, R7, 0x29, RZ ;  /* 0x0000002907037810 */ /* 0x000fe40007ffe0ff */
[----:B------:R-:W-:Y:S02]  /*16a0*/  FSEL R33, R33, -INF , P5 ;  /* 0xff80000021217808 */ /* 0x000fe40002800000 */
[----:B------:R-:W-:-:S02]  /*16b0*/  FSEL R39, R39, -INF , P5 ;  /* 0xff80000027277808 */ /* 0x000fc40002800000 */
[----:B------:R-:W-:Y:S02]  /*16c0*/  FMNMX R5, R35, R4, !PT ;  /* 0x0000000423057209 */ /* 0x000fe40007800000 */
[----:B------:R-:W-:Y:S02]  /*16d0*/  ISETP.GE.AND P5, PT, R0, R3, PT ;  /* 0x000000030000720c */ /* 0x000fe40003fa6270 */
[C---:B------:R-:W-:Y:S02]  /*16e0*/  IADD3 R3, R7.reuse, 0x30, RZ ;  /* 0x0000003007037810 */ /* 0x040fe40007ffe0ff */
[----:B------:R-:W-:Y:S02]  /*16f0*/  FMNMX R4, R38, R5, !PT ;  /* 0x0000000526047209 */ /* 0x000fe40007800000 */
[----:B------:R-:W-:Y:S01]  /*1700*/  ISETP.GE.AND P6, PT, R0, R3, PT ;  /* 0x000000030000720c */ /* 0x000fe20003fc6270 */
[----:B------:R-:W-:Y:S01]  /*1710*/  VIADD R3, R7, 0x38 ;  /* 0x0000003807037836 */ /* 0x000fe20000000000 */
[----:B------:R-:W-:-:S02]  /*1720*/  FMNMX R5, R39, R4, !PT ;  /* 0x0000000427057209 */ /* 0x000fc40007800000 */
[----:B------:R-:W-:Y:S02]  /*1730*/  FSEL R40, R40, -INF , P2 ;  /* 0xff80000028287808 */ /* 0x000fe40001000000 */
[----:B------:R-:W-:Y:S02]  /*1740*/  FSEL R46, R46, -INF , P2 ;  /* 0xff8000002e2e7808 */ /* 0x000fe40001000000 */
[----:B------:R-:W-:Y:S02]  /*1750*/  ISETP.GE.AND P2, PT, R0, R3, PT ;  /* 0x000000030000720c */ /* 0x000fe40003f46270 */
[----:B------:R-:W-:Y:S02]  /*1760*/  FMNMX R4, R42, R5, !PT ;  /* 0x000000052a047209 */ /* 0x000fe40007800000 */
[----:B------:R-:W-:Y:S02]  /*1770*/  IADD3 R3, R7, 0x39, RZ ;  /* 0x0000003907037810 */ /* 0x000fe40007ffe0ff */
[----:B------:R-:W-:-:S02]  /*1780*/  FSEL R41, R41, -INF , P3 ;  /* 0xff80000029297808 */ /* 0x000fc40001800000 */
[----:B------:R-:W-:Y:S02]  /*1790*/  FSEL R47, R47, -INF , P3 ;  /* 0xff8000002f2f7808 */ /* 0x000fe40001800000 */
[----:B------:R-:W-:Y:S02]  /*17a0*/  FMNMX R5, R43, R4, !PT ;  /* 0x000000042b057209 */ /* 0x000fe40007800000 */
[----:B------:R-:W-:Y:S02]  /*17b0*/  ISETP.GE.AND P3, PT, R0, R3, PT ;  /* 0x000000030000720c */ /* 0x000fe40003f66270 */
[----:B------:R-:W-:Y:S02]  /*17c0*/  IADD3 R3, R7, 0x40, RZ ;  /* 0x0000004007037810 */ /* 0x000fe40007ffe0ff */
[----:B------:R-:W-:Y:S02]  /*17d0*/  FMNMX R4, R46, R5, !PT ;  /* 0x000000052e047209 */ /* 0x000fe40007800000 */
[----:B------:R-:W-:-:S02]  /*17e0*/  FSEL R44, R44, -INF , P4 ;  /* 0xff8000002c2c7808 */ /* 0x000fc40002000000 */
[----:B------:R-:W-:Y:S02]  /*17f0*/  FSEL R50, R50, -INF , P4 ;  /* 0xff80000032327808 */ /* 0x000fe40002000000 */
[C---:B------:R-:W-:Y:S01]  /*1800*/  ISETP.GE.AND P4, PT, R0.reuse, R3, PT ;  /* 0x000000030000720c */ /* 0x040fe20003f86270 */
[----:B------:R-:W-:Y:S01]  /*1810*/  VIADD R3, R7, 0x41 ;  /* 0x0000004107037836 */ /* 0x000fe20000000000 */
[----:B------:R-:W-:Y:S02]  /*1820*/  FMNMX R5, R47, R4, !PT ;  /* 0x000000042f057209 */ /* 0x000fe40007800000 */
[----:B------:R-:W-:Y:S02]  /*1830*/  FSEL R45, R45, -INF , P5 ;  /* 0xff8000002d2d7808 */ /* 0x000fe40002800000 */
[----:B------:R-:W-:Y:S02]  /*1840*/  FSEL R51, R51, -INF , P5 ;  /* 0xff80000033337808 */ /* 0x000fe40002800000 */
[----:B------:R-:W-:-:S02]  /*1850*/  ISETP.GE.AND P5, PT, R0, R3, PT ;  /* 0x000000030000720c */ /* 0x000fc40003fa6270 */
[----:B------:R-:W-:Y:S02]  /*1860*/  FMNMX R4, R50, R5, !PT ;  /* 0x0000000532047209 */ /* 0x000fe40007800000 */
[----:B------:R-:W-:Y:S02]  /*1870*/  IADD3 R3, R7, 0x48, RZ ;  /* 0x0000004807037810 */ /* 0x000fe40007ffe0ff */
[----:B------:R-:W-:Y:S02]  /*1880*/  FMNMX R5, R24, R25, !PT ;  /* 0x0000001918057209 */ /* 0x000fe40007800000 */
[----:B------:R-:W-:Y:S02]  /*1890*/  FSEL R48, R48, -INF , P6 ;  /* 0xff80000030307808 */ /* 0x000fe40003000000 */
[----:B------:R-:W-:Y:S02]  /*18a0*/  FSEL R54, R54, -INF , P6 ;  /* 0xff80000036367808 */ /* 0x000fe40003000000 */
[----:B------:R-:W-:-:S02]  /*18b0*/  FMNMX R11, R51, R4, !PT ;  /* 0x00000004330b7209 */ /* 0x000fc40007800000 */
[----:B------:R-:W-:Y:S02]  /*18c0*/  ISETP.GE.AND P6, PT, R0, R3, PT ;  /* 0x000000030000720c */ /* 0x000fe40003fc6270 */
[----:B------:R-:W-:Y:S02]  /*18d0*/  FMNMX R4, R28, R5, !PT ;  /* 0x000000051c047209 */ /* 0x000fe40007800000 */
[----:B------:R-:W-:Y:S02]  /*18e0*/  IADD3 R3, R7, 0x49, RZ ;  /* 0x0000004907037810 */ /* 0x000fe40007ffe0ff */
[----:B------:R-:W-:Y:S02]  /*18f0*/  FSEL R49, R49, -INF , P1 ;  /* 0xff80000031317808 */ /* 0x000fe40000800000 */
[----:B------:R-:W-:Y:S02]  /*1900*/  FSEL R55, R55, -INF , P1 ;  /* 0xff80000037377808 */ /* 0x000fe40000800000 */
[----:B------:R-:W-:-:S02]  /*1910*/  FMNMX R5, R29, R4, !PT ;  /* 0x000000041d057209 */ /* 0x000fc40007800000 */
[----:B------:R-:W-:Y:S01]  /*1920*/  ISETP.GE.AND P1, PT, R0, R3, PT ;  /* 0x000000030000720c */ /* 0x000fe20003f26270 */
[----:B------:R-:W-:Y:S01]  /*1930*/  VIADD R3, R7, 0x50 ;  /* 0x0000005007037836 */ /* 0x000fe20000000000 */
[----:B------:R-:W-:Y:S02]  /*1940*/  FMNMX R4, R32, R5, !PT ;  /* 0x0000000520047209 */ /* 0x000fe40007800000 */
[----:B------:R-:W-:Y:S02]  /*1950*/  FSEL R52, R52, -INF , P2 ;  /* 0xff80000034347808 */ /* 0x000fe40001000000 */
[----:B------:R-:W-:Y:S02]  /*1960*/  FSEL R58, R58, -INF , P2 ;  /* 0xff8000003a3a7808 */ /* 0x000fe40001000000 */
[----:B------:R-:W-:Y:S02]  /*1970*/  FMNMX R6, R54, R11, !PT ;  /* 0x0000000b36067209 */ /* 0x000fe40007800000 */
[----:B------:R-:W-:-:S02]  /*1980*/  ISETP.GE.AND P2, PT, R0, R3, PT ;  /* 0x000000030000720c */ /* 0x000fc40003f46270 */
[----:B------:R-:W-:Y:S02]  /*1990*/  IADD3 R3, R7, 0x51, RZ ;  /* 0x0000005107037810 */ /* 0x000fe40007ffe0ff */
[----:B------:R-:W-:Y:S02]  /*19a0*/  FMNMX R5, R33, R4, !PT ;  /* 0x0000000421057209 */ /* 0x000fe40007800000 */
        /* <DEDUP_REMOVED lines=10> */
[----:B------:R-:W-:Y:S01]  /*1a50*/  ISETP.GE.AND P4, PT, R0, R3, PT ;  /* 0x000000030000720c */ /* 0x000fe20003f86270 */
[----:B------:R-:W-:Y:S01]  /*1a60*/  VIADD R3, R7, 0x59 ;  /* 0x0000005907037836 */ /* 0x000fe20000000000 */
[----:B------:R-:W-:Y:S02]  /*1a70*/  FMNMX R11, R59, R6, !PT ;  /* 0x000000063b0b7209 */ /* 0x000fe40007800000 */
[----:B------:R-:W-:Y:S02]  /*1a80*/  FMNMX R4, R40, R5, !PT ;  /* 0x0000000528047209 */ /* 0x000fe40007800000 */
[----:B------:R-:W-:Y:S02]  /*1a90*/  FSEL R57, R57, -INF , P5 ;  /* 0xff80000039397808 */ /* 0x000fe40002800000 */
[----:B------:R-:W-:Y:S02]  /*1aa0*/  FSEL R63, R63, -INF , P5 ;  /* 0xff8000003f3f7808 */ /* 0x000fe40002800000 */
[----:B------:R-:W-:-:S02]  /*1ab0*/  FMNMX R6, R62, R11, !PT ;  /* 0x0000000b3e067209 */ /* 0x000fc40007800000 */
[----:B------:R-:W-:Y:S02]  /*1ac0*/  ISETP.GE.AND P5, PT, R0, R3, PT ;  /* 0x000000030000720c */ /* 0x000fe40003fa6270 */
[----:B------:R-:W-:Y:S02]  /*1ad0*/  IADD3 R3, R7, 0x60, RZ ;  /* 0x0000006007037810 */ /* 0x000fe40007ffe0ff */
[----:B------:R-:W-:Y:S02]  /*1ae0*/  FMNMX R5, R41, R4, !PT ;  /* 0x0000000429057209 */ /* 0x000fe40007800000 */
[----:B------:R-:W-:Y:S02]  /*1af0*/  FSEL R66, R66, -INF , P6 ;  /* 0xff80000042427808 */ /* 0x000fe40003000000 */
[----:B------:R-:W-:Y:S02]  /*1b00*/  FMNMX R11, R63, R6, !PT ;  /* 0x000000063f0b7209 */ /* 0x000fe40007800000 */
[----:B------:R-:W-:-:S02]  /*1b10*/  FSEL R60, R60, -INF , P6 ;  /* 0xff8000003c3c7808 */ /* 0x000fc40003000000 */
[----:B------:R-:W-:Y:S02]  /*1b20*/  ISETP.GE.AND P6, PT, R0, R3, PT ;  /* 0x000000030000720c */ /* 0x000fe40003fc6270 */
[----:B------:R-:W-:Y:S02]  /*1b30*/  FMNMX R4, R44, R5, !PT ;  /* 0x000000052c047209 */ /* 0x000fe40007800000 */
[----:B------:R-:W-:Y:S02]  /*1b40*/  IADD3 R3, R7, 0x61, RZ ;  /* 0x0000006107037810 */ /* 0x000fe40007ffe0ff */
[----:B------:R-:W-:Y:S02]  /*1b50*/  FSEL R67, R67, -INF , P1 ;  /* 0xff80000043437808 */ /* 0x000fe40000800000 */
[----:B------:R-:W-:Y:S02]  /*1b60*/  FMNMX R6, R66, R11, !PT ;  /* 0x0000000b42067209 */ /* 0x000fe40007800000 */
[----:B------:R-:W-:-:S02]  /*1b70*/  FSEL R61, R61, -INF , P1 ;  /* 0xff8000003d3d7808 */ /* 0x000fc40000800000 */
[----:B------:R-:W-:Y:S02]  /*1b80*/  FMNMX R5, R45, R4, !PT ;  /* 0x000000042d057209 */ /* 0x000fe40007800000 */
[----:B------:R-:W-:Y:S01]  /*1b90*/  ISETP.GE.AND P1, PT, R0, R3, PT ;  /* 0x000000030000720c */ /* 0x000fe20003f26270 */
[----:B------:R-:W-:Y:S01]  /*1ba0*/  VIADD R3, R7, 0x68 ;  /* 0x0000006807037836 */ /* 0x000fe20000000000 */
[----:B------:R-:W-:Y:S02]  /*1bb0*/  FSEL R70, R70, -INF , P2 ;  /* 0xff80000046467808 */ /* 0x000fe40001000000 */
[----:B------:R-:W-:Y:S02]  /*1bc0*/  FMNMX R11, R67, R6, !PT ;  /* 0x00000006430b7209 */ /* 0x000fe40007800000 */
[----:B------:R-:W-:Y:S02]  /*1bd0*/  FMNMX R4, R48, R5, !PT ;  /* 0x0000000530047209 */ /* 0x000fe40007800000 */
[----:B------:R-:W-:-:S02]  /*1be0*/  FSEL R64, R64, -INF , P2 ;  /* 0xff80000040407808 */ /* 0x000fc40001000000 */
[----:B------:R-:W-:Y:S02]  /*1bf0*/  FSEL R71, R71, -INF , P3 ;  /* 0xff80000047477808 */ /* 0x000fe40001800000 */
[----:B------:R-:W-:Y:S02]  /*1c00*/  FMNMX R6, R70, R11, !PT ;  /* 0x0000000b46067209 */ /* 0x000fe40007800000 */
[----:B------:R-:W-:Y:S02]  /*1c10*/  ISETP.GE.AND P2, PT, R0, R3, PT ;  /* 0x000000030000720c */ /* 0x000fe40003f46270 */
[----:B------:R-:W-:Y:S02]  /*1c20*/  IADD3 R3, R7, 0x69, RZ ;  /* 0x0000006907037810 */ /* 0x000fe40007ffe0ff */
[----:B------:R-:W-:Y:S02]  /*1c30*/  FMNMX R5, R49, R4, !PT ;  /* 0x0000000431057209 */ /* 0x000fe40007800000 */
[----:B------:R-:W-:-:S02]  /*1c40*/  FSEL R74, R74, -INF , P4 ;  /* 0xff8000004a4a7808 */ /* 0x000fc40002000000 */
[----:B------:R-:W-:Y:S02]  /*1c50*/  FMNMX R11, R71, R6, !PT ;  /* 0x00000006470b7209 */ /* 0x000fe40007800000 */
[----:B------:R-:W-:Y:S02]  /*1c60*/  FSEL R65, R65, -INF , P3 ;  /* 0xff80000041417808 */ /* 0x000fe40001800000 */
[----:B------:R-:W-:Y:S02]  /*1c70*/  ISETP.GE.AND P3, PT, R0, R3, PT ;  /* 0x000000030000720c */ /* 0x000fe40003f66270 */
[----:B------:R-:W-:Y:S02]  /*1c80*/  FMNMX R4, R52, R5, !PT ;  /* 0x0000000534047209 */ /* 0x000fe40007800000 */
[----:B------:R-:W-:Y:S02]  /*1c90*/  IADD3 R3, R7, 0x70, RZ ;  /* 0x0000007007037810 */ /* 0x000fe40007ffe0ff */
[----:B------:R-:W-:-:S02]  /*1ca0*/  FSEL R75, R75, -INF , P5 ;  /* 0xff8000004b4b7808 */ /* 0x000fc40002800000 */
[----:B------:R-:W-:Y:S02]  /*1cb0*/  FMNMX R6, R74, R11, !PT ;  /* 0x0000000b4a067209 */ /* 0x000fe40007800000 */
[----:B------:R-:W-:Y:S02]  /*1cc0*/  FSEL R68, R68, -INF , P4 ;  /* 0xff80000044447808 */ /* 0x000fe40002000000 */
[----:B------:R-:W-:Y:S02]  /*1cd0*/  FMNMX R5, R53, R4, !PT ;  /* 0x0000000435057209 */ /* 0x000fe40007800000 */
[----:B------:R-:W-:Y:S01]  /*1ce0*/  ISETP.GE.AND P4, PT, R0, R3, PT ;  /* 0x000000030000720c */ /* 0x000fe20003f86270 */
[----:B------:R-:W-:Y:S01]  /*1cf0*/  VIADD R3, R7, 0x71 ;  /* 0x0000007107037836 */ /* 0x000fe20000000000 */
[----:B------:R-:W-:Y:S02]  /*1d00*/  FSEL R78, R78, -INF , P6 ;  /* 0xff8000004e4e7808 */ /* 0x000fe40003000000 */
[----:B------:R-:W-:-:S02]  /*1d10*/  FMNMX R11, R75, R6, !PT ;  /* 0x000000064b0b7209 */ /* 0x000fc40007800000 */
[----:B------:R-:W-:Y:S02]  /*1d20*/  FMNMX R4, R56, R5, !PT ;  /* 0x0000000538047209 */ /* 0x000fe40007800000 */
[----:B------:R-:W-:Y:S02]  /*1d30*/  FSEL R79, R79, -INF , P1 ;  /* 0xff8000004f4f7808 */ /* 0x000fe40000800000 */
[----:B------:R-:W-:Y:S02]  /*1d40*/  FMNMX R6, R78, R11, !PT ;  /* 0x0000000b4e067209 */ /* 0x000fe40007800000 */
[----:B------:R-:W-:Y:S02]  /*1d50*/  FSEL R69, R69, -INF , P5 ;  /* 0xff80000045457808 */ /* 0x000fe40002800000 */
[----:B------:R-:W-:Y:S02]  /*1d60*/  ISETP.GE.AND P5, PT, R0, R3, PT ;  /* 0x000000030000720c */ /* 0x000fe40003fa6270 */
[----:B------:R-:W-:-:S02]  /*1d70*/  FMNMX R3, R57, R4, !PT ;  /* 0x0000000439037209 */ /* 0x000fc40007800000 */
[----:B------:R-:W-:Y:S02]  /*1d80*/  FSEL R82, R82, -INF , P2 ;  /* 0xff80000052527808 */ /* 0x000fe40001000000 */
[----:B------:R-:W-:Y:S02]  /*1d90*/  FMNMX R11, R79, R6, !PT ;  /* 0x000000064f0b7209 */ /* 0x000fe40007800000 */
[----:B------:R-:W-:Y:S02]  /*1da0*/  FMNMX R4, R60, R3, !PT ;  /* 0x000000033c047209 */ /* 0x000fe40007800000 */
[----:B------:R-:W-:Y:S02]  /*1db0*/  FSEL R83, R83, -INF , P3 ;  /* 0xff80000053537808 */ /* 0x000fe40001800000 */
[----:B------:R-:W-:Y:S02]  /*1dc0*/  FMNMX R6, R82, R11, !PT ;  /* 0x0000000b52067209 */ /* 0x000fe40007800000 */
[----:B------:R-:W-:-:S02]  /*1dd0*/  FMNMX R3, R61, R4, !PT ;  /* 0x000000043d037209 */ /* 0x000fc40007800000 */
[----:B------:R-:W-:Y:S02]  /*1de0*/  FSEL R86, R86, -INF , P4 ;  /* 0xff80000056567808 */ /* 0x000fe40002000000 */
[----:B------:R-:W-:Y:S02]  /*1df0*/  FMNMX R5, R83, R6, !PT ;  /* 0x0000000653057209 */ /* 0x000fe40007800000 */
[----:B------:R-:W-:Y:S02]  /*1e00*/  FMNMX R4, R64, R3, !PT ;  /* 0x0000000340047209 */ /* 0x000fe40007800000 */
[----:B------:R-:W-:Y:S02]  /*1e10*/  FSEL R87, R87, -INF , P5 ;  /* 0xff80000057577808 */ /* 0x000fe40002800000 */
[----:B------:R-:W-:Y:S02]  /*1e20*/  FMNMX R6, R86, R5, !PT ;  /* 0x0000000556067209 */ /* 0x000fe40007800000 */
[----:B------:R-:W-:-:S02]  /*1e30*/  FMNMX R3, R65, R4, !PT ;  /* 0x0000000441037209 */ /* 0x000fc40007800000 */
[----:B------:R-:W-:Y:S02]  /*1e40*/  FMNMX R6, R87, R6, !PT ;  /* 0x0000000657067209 */ /* 0x000fe40007800000 */
[----:B------:R-:W-:Y:S02]  /*1e50*/  FMNMX R4, R68, R3, !PT ;  /* 0x0000000344047209 */ /* 0x000fe40007800000 */
[----:B------:R-:W-:Y:S01]  /*1e60*/  FSEL R72, R72, -INF , P6 ;  /* 0xff80000048487808 */ /* 0x000fe20003000000 */
[----:B------:R-:W1:Y:S01]  /*1e70*/  SHFL.BFLY PT, R11, R6, 0x1, 0x1f ;  /* 0x0c201f00060b7f89 */ /* 0x000e6200000e0000 */
[----:B------:R-:W-:Y:S02]  /*1e80*/  FMNMX R3, R69, R4, !PT ;  /* 0x0000000445037209 */ /* 0x000fe40007800000 */
[----:B------:R-:W-:Y:S02]  /*1e90*/  FSEL R73, R73, -INF , P1 ;  /* 0xff80000049497808 */ /* 0x000fe40000800000 */
[----:B------:R-:W-:-:S02]  /*1ea0*/  FMNMX R4, R72, R3, !PT ;  /* 0x0000000348047209 */ /* 0x000fc40007800000 */
[----:B------:R-:W-:Y:S02]  /*1eb0*/  FSEL R76, R76, -INF , P2 ;  /* 0xff8000004c4c7808 */ /* 0x000fe40001000000 */
[----:B------:R-:W-:Y:S02]  /*1ec0*/  FMNMX R5, R73, R4, !PT ;  /* 0x0000000449057209 */ /* 0x000fe40007800000 */
[----:B------:R-:W-:Y:S02]  /*1ed0*/  FSEL R77, R77, -INF , P3 ;  /* 0xff8000004d4d7808 */ /* 0x000fe40001800000 */
[----:B------:R-:W-:Y:S02]  /*1ee0*/  FMNMX R4, R76, R5, !PT ;  /* 0x000000054c047209 */ /* 0x000fe40007800000 */
[----:B------:R-:W-:Y:S02]  /*1ef0*/  IADD3 R3, R7, 0x78, RZ ;  /* 0x0000007807037810 */ /* 0x000fe40007ffe0ff */
[----:B------:R-:W-:-:S02]  /*1f00*/  FSEL R80, R80, -INF , P4 ;  /* 0xff80000050507808 */ /* 0x000fc40002000000 */
[----:B------:R-:W-:Y:S02]  /*1f10*/  FMNMX R5, R77, R4, !PT ;  /* 0x000000044d057209 */ /* 0x000fe40007800000 */
[----:B------:R-:W-:Y:S02]  /*1f20*/  ISETP.GE.AND P1, PT, R0, R3, PT ;  /* 0x000000030000720c */ /* 0x000fe40003f26270 */
[----:B------:R-:W-:Y:S02]  /*1f30*/  IADD3 R3, R7, 0x79, RZ ;  /* 0x0000007907037810 */ /* 0x000fe40007ffe0ff */
[----:B------:R-:W-:Y:S02]  /*1f40*/  FSEL R81, R81, -INF , P5 ;  /* 0xff80000051517808 */ /* 0x000fe40002800000 */
[----:B------:R-:W-:Y:S02]  /*1f50*/  FMNMX R4, R80, R5, !PT ;  /* 0x0000000550047209 */ /* 0x000fe40007800000 */
[----:B-1----:R-:W-:-:S02]  /*1f60*/  FMNMX R11, R6, R11, !PT ;  /* 0x0000000b060b7209 */ /* 0x002fc40007800000 */
[----:B------:R-:W-:Y:S02]  /*1f70*/  ISETP.GE.AND P2, PT, R0, R3, PT ;  /* 0x000000030000720c */ /* 0x000fe40003f46270 */
[----:B------:R-:W-:Y:S01]  /*1f80*/  FSEL R84, R84, -INF , P1 ;  /* 0xff80000054547808 */ /* 0x000fe20000800000 */
[----:B------:R-:W1:Y:S01]  /*1f90*/  SHFL.BFLY PT, R6, R11, 0x2, 0x1f ;  /* 0x0c401f000b067f89 */ /* 0x000e6200000e0000 */
[----:B------:R-:W-:Y:S02]  /*1fa0*/  FMNMX R3, R81, R4, !PT ;  /* 0x0000000451037209 */ /* 0x000fe40007800000 */
[----:B------:R-:W-:Y:S02]  /*1fb0*/  FSEL R85, R85, -INF , P2 ;  /* 0xff80000055557808 */ /* 0x000fe40001000000 */
[----:B------:R-:W-:-:S04]  /*1fc0*/  FMNMX R4, R84, R3, !PT ;  /* 0x0000000354047209 */ /* 0x000fc80007800000 */
[----:B------:R-:W-:-:S05]  /*1fd0*/  FMNMX R4, R85, R4, !PT ;  /* 0x0000000455047209 */ /* 0x000fca0007800000 */
[----:B------:R-:W2:Y:S01]  /*1fe0*/  SHFL.BFLY PT, R3, R4, 0x1, 0x1f ;  /* 0x0c201f0004037f89 */ /* 0x000ea200000e0000 */
[----:B-1----:R-:W-:-:S04]  /*1ff0*/  FMNMX R6, R11, R6, !PT ;  /* 0x000000060b067209 */ /* 0x002fc80007800000 */
[----:B------:R-:W-:-:S04]  /*2000*/  FSETP.NEU.AND P1, PT, R6, -INF , PT ;  /* 0xff8000000600780b */ /* 0x000fc80003f2d000 */
[----:B------:R-:W-:-:S05]  /*2010*/  FSEL R5, R6, RZ, P1 ;  /* 0x000000ff06057208 */ /* 0x000fca0000800000 */
[----:B------:R-:W-:Y:S01]  /*2020*/  FMUL R10, R5, UR4 ;  /* 0x00000004050a7c20 */ /* 0x000fe20008400000 */
[----:B--2---:R-:W-:Y:S01]  /*2030*/  FMNMX R3, R4, R3, !PT ;  /* 0x0000000304037209 */ /* 0x004fe20007800000 */
[----:B------:R-:W-:Y:S02]  /*2040*/  ULDC UR4, c[0x0][0x604] ;  /* 0x0001810000047ab9 */ /* 0x000fe40000000800 */
[--C-:B------:R-:W-:Y:S01]  /*2050*/  FFMA R11, R26, UR4, -R10.reuse ;  /* 0x000000041a0b7c23 */ /* 0x100fe2000800080a */
[----:B------:R-:W-:Y:S01]  /*2060*/  ULDC UR4, c[0x0][0x604] ;  /* 0x0001810000047ab9 */ /* 0x000fe20000000800 */
[----:B------:R-:W1:Y:S01]  /*2070*/  SHFL.BFLY PT, R4, R3, 0x2, 0x1f ;  /* 0x0c401f0003047f89 */ /* 0x000e6200000e0000 */
[--C-:B------:R-:W-:Y:S01]  /*2080*/  FFMA R12, R27, UR4, -R10.reuse ;  /* 0x000000041b0c7c23 */ /* 0x100fe2000800080a */
[----:B------:R-:W-:Y:S01]  /*2090*/  ULDC UR4, c[0x0][0x604] ;  /* 0x0001810000047ab9 */ /* 0x000fe20000000800 */
[----:B------:R-:W-:Y:S01]  /*20a0*/  FSETP.GEU.AND P1, PT, R11, -126, PT ;  /* 0xc2fc00000b00780b */ /* 0x000fe20003f2e000 */
        /* <DEDUP_REMOVED lines=12> */
[----:B------:R-:W-:Y:S01]  /*2170*/  @!P1 FMUL R11, R11, 0.5 ;  /* 0x3f0000000b0b9820 */ /* 0x000fe20000400000 */
[--C-:B------:R-:W-:Y:S01]  /*2180*/  FFMA R31, R38, UR4, -R10.reuse ;  /* 0x00000004261f7c23 */ /* 0x100fe2000800080a */
[----:B------:R-:W-:Y:S01]  /*2190*/  ULDC UR4, c[0x0][0x604] ;  /* 0x0001810000047ab9 */ /* 0x000fe20000000800 */
[----:B------:R-:W-:Y:S01]  /*21a0*/  @!P4 FMUL R12, R12, 0.5 ;  /* 0x3f0000000c0cc820 */ /* 0x000fe20000400000 */
[--C-:B------:R-:W-:Y:S01]  /*21b0*/  FFMA R18, R39, UR4, -R10.reuse ;  /* 0x0000000427127c23 */ /* 0x100fe2000800080a */
[----:B------:R-:W-:Y:S01]  /*21c0*/  ULDC UR4, c[0x0][0x604] ;  /* 0x0001810000047ab9 */ /* 0x000fe20000000800 */
[----:B------:R-:W2:Y:S01]  /*21d0*/  MUFU.EX2 R11, R11 ;  /* 0x0000000b000b7308 */ /* 0x000ea20000000800 */
[----:B------:R-:W-:Y:S01]  /*21e0*/  @!P3 FMUL R27, R27, 0.5 ;  /* 0x3f0000001b1bb820 */ /* 0x000fe20000400000 */
[----:B-1----:R-:W-:Y:S01]  /*21f0*/  FMNMX R5, R3, R4, !PT ;  /* 0x0000000403057209 */ /* 0x002fe20007800000 */
[----:B------:R-:W-:Y:S01]  /*2200*/  @!P2 FMUL R14, R14, 0.5 ;  /* 0x3f0000000e0ea820 */ /* 0x000fe20000400000 */
[--C-:B------:R-:W-:Y:S01]  /*2210*/  FFMA R15, R42, UR4, -R10.reuse ;  /* 0x000000042a0f7c23 */ /* 0x100fe2000800080a */
[----:B------:R-:W-:Y:S01]  /*2220*/  ULDC UR4, c[0x0][0x604] ;  /* 0x0001810000047ab9 */ /* 0x000fe20000000800 */
[----:B------:R-:W-:Y:S01]  /*2230*/  FSETP.NEU.AND P5, PT, R5, -INF , PT ;  /* 0xff8000000500780b */ /* 0x000fe20003fad000 */
[----:B------:R-:W-:Y:S01]  /*2240*/  @!P6 FMUL R13, R13, 0.5 ;  /* 0x3f0000000d0de820 */ /* 0x000fe20000400000 */
[----:B------:R-:W1:Y:S01]  /*2250*/  MUFU.EX2 R12, R12 ;  /* 0x0000000c000c7308 */ /* 0x000e620000000800 */
[--C-:B------:R-:W-:Y:S01]  /*2260*/  FFMA R20, R43, UR4, -R10.reuse ;  /* 0x000000042b147c23 */ /* 0x100fe2000800080a */
[----:B------:R-:W-:Y:S01]  /*2270*/  FSEL R3, R5, RZ, P5 ;  /* 0x000000ff05037208 */ /* 0x000fe20002800000 */
[----:B------:R-:W-:Y:S01]  /*2280*/  ULDC UR4, c[0x0][0x604] ;  /* 0x0001810000047ab9 */ /* 0x000fe20000000800 */
[----:B------:R-:W-:Y:S01]  /*2290*/  FSETP.GEU.AND P5, PT, R16, -126, PT ;  /* 0xc2fc00001000780b */ /* 0x000fe20003fae000 */
[----:B------:R-:W-:Y:S01]  /*22a0*/  FFMA R35, R46, UR4, -R10 ;  /* 0x000000042e237c23 */ /* 0x000fe2000800080a */
[----:B------:R-:W-:-:S02]  /*22b0*/  ULDC UR4, c[0x0][0x604] ;  /* 0x0001810000047ab9 */ /* 0x000fc40000000800 */
[----:B------:R-:W3:Y:S01]  /*22c0*/  MUFU.EX2 R13, R13 ;  /* 0x0000000d000d7308 */ /* 0x000ee20000000800 */
[----:B--2---:R-:W-:Y:S01]  /*22d0*/  @!P1 FMUL R11, R11, R11 ;  /* 0x0000000b0b0b9220 */ /* 0x004fe20000400000 */
[----:B------:R-:W-:Y:S01]  /*22e0*/  FSETP.GEU.AND P1, PT, R31, -126, PT ;  /* 0xc2fc00001f00780b */ /* 0x000fe20003f2e000 */
[--C-:B------:R-:W-:Y:S01]  /*22f0*/  FFMA R22, R47, UR4, -R10.reuse ;  /* 0x000000042f167c23 */ /* 0x100fe2000800080a */
[----:B------:R-:W-:Y:S02]  /*2300*/  ULDC UR4, c[0x0][0x604] ;  /* 0x0001810000047ab9 */ /* 0x000fe40000000800 */
[--C-:B------:R-:W-:Y:S01]  /*2310*/  FFMA R17, R50, UR4, -R10.reuse ;  /* 0x0000000432117c23 */ /* 0x100fe2000800080a */
[----:B------:R-:W-:Y:S01]  /*2320*/  ULDC UR4, c[0x0][0x604] ;  /* 0x0001810000047ab9 */ /* 0x000fe20000000800 */
[----:B------:R-:W2:Y:S01]  /*2330*/  MUFU.EX2 R14, R14 ;  /* 0x0000000e000e7308 */ /* 0x000ea20000000800 */
[----:B------:R-:W-:Y:S01]  /*2340*/  @!P5 FMUL R16, R16, 0.5 ;  /* 0x3f0000001010d820 */ /* 0x000fe20000400000 */
[----:B-1----:R-:W-:Y:S01]  /*2350*/  @!P4 FMUL R12, R12, R12 ;  /* 0x0000000c0c0cc220 */ /* 0x002fe20000400000 */
[----:B------:R-:W-:Y:S01]  /*2360*/  FSETP.GEU.AND P4, PT, R18, -126, PT ;  /* 0xc2fc00001200780b */ /* 0x000fe20003f8e000 */
[----:B------:R-:W-:Y:S01]  /*2370*/  FFMA R26, R51, UR4, -R10 ;  /* 0x00000004331a7c23 */ /* 0x000fe2000800080a */
[----:B------:R-:W-:-:S02]  /*2380*/  ULDC UR4, c[0x0][0x604] ;  /* 0x0001810000047ab9 */ /* 0x000fc40000000800 */
[----:B------:R-:W-:Y:S01]  /*2390*/  @!P1 FMUL R31, R31, 0.5 ;  /* 0x3f0000001f1f9820 */ /* 0x000fe20000400000 */
[----:B------:R-:W1:Y:S01]  /*23a0*/  MUFU.EX2 R27, R27 ;  /* 0x0000001b001b7308 */ /* 0x000e620000000800 */
[----:B---3--:R-:W-:Y:S01]  /*23b0*/  @!P6 FMUL R13, R13, R13 ;  /* 0x0000000d0d0de220 */ /* 0x008fe20000400000 */
[----:B------:R-:W-:Y:S01]  /*23c0*/  FSETP.GEU.AND P6, PT, R35, -126, PT ;  /* 0xc2fc00002300780b */ /* 0x000fe20003fce000 */
[--C-:B------:R-:W-:Y:S01]  /*23d0*/  FFMA R30, R54, UR4, -R10.reuse ;  /* 0x00000004361e7c23 */ /* 0x100fe2000800080a */
[----:B------:R-:W-:Y:S02]  /*23e0*/  ULDC UR4, c[0x0][0x604] ;  /* 0x0001810000047ab9 */ /* 0x000fe40000000800 */
[--C-:B------:R-:W-:Y:S01]  /*23f0*/  FFMA R39, R55, UR4, -R10.reuse ;  /* 0x0000000437277c23 */ /* 0x100fe2000800080a */
[----:B------:R-:W-:Y:S01]  /*2400*/  ULDC UR4, c[0x0][0x604] ;  /* 0x0001810000047ab9 */ /* 0x000fe20000000800 */
[----:B------:R-:W3:Y:S01]  /*2410*/  MUFU.EX2 R16, R16 ;  /* 0x0000001000107308 */ /* 0x000ee20000000800 */
[----:B--2---:R-:W-:Y:S01]  /*2420*/  @!P2 FMUL R14, R14, R14 ;  /* 0x0000000e0e0ea220 */ /* 0x004fe20000400000 */
[----:B------:R-:W-:Y:S01]  /*2430*/  FSETP.GEU.AND P2, PT, R20, -126, PT ;  /* 0xc2fc00001400780b */ /* 0x000fe20003f4e000 */
[----:B------:R-:W-:Y:S01]  /*2440*/  @!P4 FMUL R18, R18, 0.5 ;  /* 0x3f0000001212c820 */ /* 0x000fe20000400000 */
[----:B------:R-:W-:Y:S01]  /*2450*/  FFMA R58, R58, UR4, -R10 ;  /* 0x000000043a3a7c23 */ /* 0x000fe2000800080a */
[----:B------:R-:W-:-:S02]  /*2460*/  ULDC UR4, c[0x0][0x604] ;  /* 0x0001810000047ab9 */ /* 0x000fc40000000800 */
[----:B------:R-:W-:Y:S01]  /*2470*/  @!P6 FMUL R35, R35, 0.5 ;  /* 0x3f0000002323e820 */ /* 0x000fe20000400000 */
[----:B------:R-:W2:Y:S01]  /*2480*/  MUFU.EX2 R31, R31 ;  /* 0x0000001f001f7308 */ /* 0x000ea20000000800 */
[----:B-1----:R-:W-:Y:S01]  /*2490*/  @!P3 FMUL R27, R27, R27 ;  /* 0x0000001b1b1bb220 */ /* 0x002fe20000400000 */
[----:B------:R-:W-:Y:S01]  /*24a0*/  FSETP.GEU.AND P3, PT, R15, -126, PT ;  /* 0xc2fc00000f00780b */ /* 0x000fe20003f6e000 */
[--C-:B------:R-:W-:Y:S01]  /*24b0*/  FFMA R59, R59, UR4, -R10.reuse ;  /* 0x000000043b3b7c23 */ /* 0x100fe2000800080a */
[----:B------:R-:W-:Y:S02]  /*24c0*/  ULDC UR4, c[0x0][0x604] ;  /* 0x0001810000047ab9 */ /* 0x000fe40000000800 */
[----:B------:R-:W-:Y:S01]  /*24d0*/  FFMA R4, R62, UR4, -R10 ;  /* 0x000000043e047c23 */ /* 0x000fe2000800080a */
[----:B------:R-:W-:Y:S01]  /*24e0*/  @!P2 FMUL R20, R20, 0.5 ;  /* 0x3f0000001414a820 */ /* 0x000fe20000400000 */
[----:B------:R-:W1:Y:S01]  /*24f0*/  MUFU.EX2 R18, R18 ;  /* 0x0000001200127308 */ /* 0x000e620000000800 */
[----:B---3--:R-:W-:Y:S01]  /*2500*/  @!P5 FMUL R16, R16, R16 ;  /* 0x000000101010d220 */ /* 0x008fe20000400000 */
[----:B------:R-:W-:Y:S01]  /*2510*/  FSETP.GEU.AND P5, PT, R22, -126, PT ;  /* 0xc2fc00001600780b */ /* 0x000fe20003fae000 */
[----:B------:R-:W-:-:S02]  /*2520*/  ULDC UR4, c[0x0][0x604] ;  /* 0x0001810000047ab9 */ /* 0x000fc40000000800 */
[--C-:B------:R-:W-:Y:S01]  /*2530*/  FFMA R63, R63, UR4, -R10.reuse ;  /* 0x000000043f3f7c23 */ /* 0x100fe2000800080a */
[----:B------:R-:W-:Y:S01]  /*2540*/  ULDC UR4, c[0x0][0x604] ;  /* 0x0001810000047ab9 */ /* 0x000fe20000000800 */
[----:B------:R-:W-:Y:S01]  /*2550*/  @!P3 FMUL R15, R15, 0.5 ;  /* 0x3f0000000f0fb820 */ /* 0x000fe20000400000 */
[----:B------:R-:W3:Y:S01]  /*2560*/  MUFU.EX2 R35, R35 ;  /* 0x0000002300237308 */ /* 0x000ee20000000800 */
[----:B--2---:R-:W-:Y:S01]  /*2570*/  @!P1 FMUL R31, R31, R31 ;  /* 0x0000001f1f1f9220 */ /* 0x004fe20000400000 */
[----:B------:R-:W-:Y:S01]  /*2580*/  FSETP.GEU.AND P1, PT, R17, -126, PT ;  /* 0xc2fc00001100780b */ /* 0x000fe20003f2e000 */
[--C-:B------:R-:W-:Y:S01]  /*2590*/  FFMA R19, R66, UR4, -R10.reuse ;  /* 0x0000000442137c23 */ /* 0x100fe2000800080a */
[----:B------:R-:W-:Y:S02]  /*25a0*/  ULDC UR4, c[0x0][0x604] ;  /* 0x0001810000047ab9 */ /* 0x000fe40000000800 */
[----:B------:R-:W-:Y:S01]  /*25b0*/  FFMA R67, R67, UR4, -R10 ;  /* 0x0000000443437c23 */ /* 0x000fe2000800080a */
[----:B------:R-:W-:Y:S01]  /*25c0*/  @!P5 FMUL R22, R22, 0.5 ;  /* 0x3f0000001616d820 */ /* 0x000fe20000400000 */
[----:B------:R-:W2:Y:S01]  /*25d0*/  MUFU.EX2 R20, R20 ;  /* 0x0000001400147308 */ /* 0x000ea20000000800 */
[----:B-1----:R-:W-:Y:S01]  /*25e0*/  @!P4 FMUL R18, R18, R18 ;  /* 0x000000121212c220 */ /* 0x002fe20000400000 */
[----:B------:R-:W-:Y:S01]  /*25f0*/  FSETP.GEU.AND P4, PT, R26, -126, PT ;  /* 0xc2fc00001a00780b */ /* 0x000fe20003f8e000 */
[----:B------:R-:W-:-:S02]  /*2600*/  ULDC UR4, c[0x0][0x604] ;  /* 0x0001810000047ab9 */ /* 0x000fc40000000800 */
[--C-:B------:R-:W-:Y:S01]  /*2610*/  FFMA R21, R70, UR4, -R10.reuse ;  /* 0x0000000446157c23 */ /* 0x100fe2000800080a */
[----:B------:R-:W-:Y:S01]  /*2620*/  ULDC UR4, c[0x0][0x604] ;  /* 0x0001810000047ab9 */ /* 0x000fe20000000800 */
[----:B------:R-:W-:Y:S01]  /*2630*/  @!P1 FMUL R17, R17, 0.5 ;  /* 0x3f00000011119820 */ /* 0x000fe20000400000 */
[----:B------:R-:W1:Y:S01]  /*2640*/  MUFU.EX2 R15, R15 ;  /* 0x0000000f000f7308 */ /* 0x000e620000000800 */
[----:B---3--:R-:W-:Y:S01]  /*2650*/  @!P6 FMUL R35, R35, R35 ;  /* 0x000000232323e220 */ /* 0x008fe20000400000 */
[----:B------:R-:W-:Y:S01]  /*2660*/  FSETP.GEU.AND P6, PT, R58, -126, PT ;  /* 0xc2fc00003a00780b */ /* 0x000fe20003fce000 */
[----:B------:R-:W-:Y:S01]  /*2670*/  FFMA R71, R71, UR4, -R10 ;  /* 0x0000000447477c23 */ /* 0x000fe2000800080a */
[----:B------:R-:W-:-:S03]  /*2680*/  ULDC UR4, c[0x0][0x604] ;  /* 0x0001810000047ab9 */ /* 0x000fc60000000800 */
[----:B------:R-:W-:Y:S01]  /*2690*/  @!P4 FMUL R26, R26, 0.5 ;  /* 0x3f0000001a1ac820 */ /* 0x000fe20000400000 */
[----:B------:R-:W3:Y:S01]  /*26a0*/  MUFU.EX2 R22, R22 ;  /* 0x0000001600167308 */ /* 0x000ee20000000800 */
[----:B--2---:R-:W-:Y:S01]  /*26b0*/  @!P2 FMUL R20, R20, R20 ;  /* 0x000000141414a220 */ /* 0x004fe20000400000 */
[----:B------:R-:W-:-:S05]  /*26c0*/  FSETP.GEU.AND P2, PT, R39, -126, PT ;  /* 0xc2fc00002700780b */ /* 0x000fca0003f4e000 */
[----:B------:R-:W-:Y:S01]  /*26d0*/  @!P6 FMUL R58, R58, 0.5 ;  /* 0x3f0000003a3ae820 */ /* 0x000fe20000400000 */
[----:B------:R-:W2:Y:S01]  /*26e0*/  MUFU.EX2 R17, R17 ;  /* 0x0000001100117308 */ /* 0x000ea20000000800 */
[----:B-1----:R-:W-:Y:S01]  /*26f0*/  @!P3 FMUL R15, R15, R15 ;  /* 0x0000000f0f0fb220 */ /* 0x002fe20000400000 */
[----:B------:R-:W-:-:S05]  /*2700*/  FSETP.GEU.AND P3, PT, R30, -126, PT ;  /* 0xc2fc00001e00780b */ /* 0x000fca0003f6e000 */
[----:B------:R-:W-:Y:S01]  /*2710*/  @!P2 FMUL R39, R39, 0.5 ;  /* 0x3f0000002727a820 */ /* 0x000fe20000400000 */
[----:B------:R-:W1:Y:S01]  /*2720*/  MUFU.EX2 R62, R58 ;  /* 0x0000003a003e7308 */ /* 0x000e620000000800 */
[----:B---3--:R-:W-:Y:S01]  /*2730*/  @!P5 FMUL R22, R22, R22 ;  /* 0x000000161616d220 */ /* 0x008fe20000400000 */
[----:B------:R-:W-:-:S05]  /*2740*/  FSETP.GEU.AND P5, PT, R59, -126, PT ;  /* 0xc2fc00003b00780b */ /* 0x000fca0003fae000 */
        /* <DEDUP_REMOVED lines=17> */
[----:B------:R2:W4:Y:S01]  /*2860*/  MUFU.EX2 R66, R4 ;  /* 0x0000000400427308 */ /* 0x0005220000000800 */
[----:B-1----:R-:W-:Y:S01]  /*2870*/  @!P5 FMUL R47, R47, R47 ;  /* 0x0000002f2f2fd220 */ /* 0x002fe20000400000 */
[----:B------:R-:W-:-:S05]  /*2880*/  FSETP.GEU.AND P5, PT, R71, -126, PT ;  /* 0xc2fc00004700780b */ /* 0x000fca0003fae000 */
[----:B------:R-:W-:Y:S01]  /*2890*/  @!P2 FMUL R67, R67, 0.5 ;  /* 0x3f0000004343a820 */ /* 0x000fe20000400000 */
[----:B------:R-:W1:Y:S01]  /*28a0*/  MUFU.EX2 R55, R63 ;  /* 0x0000003f00377308 */ /* 0x000e620000000800 */
[----:B---3--:R-:W-:Y:S01]  /*28b0*/  @!P3 FMUL R30, R30, R30 ;  /* 0x0000001e1e1eb220 */ /* 0x008fe20000400000 */
[----:B------:R-:W-:Y:S01]  /*28c0*/  FSETP.GEU.AND P3, PT, R19, -126, PT ;  /* 0xc2fc00001300780b */ /* 0x000fe20003f6e000 */
[--C-:B--2---:R-:W-:Y:S01]  /*28d0*/  FFMA R4, R74, UR4, -R10.reuse ;  /* 0x000000044a047c23 */ /* 0x104fe2000800080a */
[----:B------:R-:W-:Y:S02]  /*28e0*/  ULDC UR4, c[0x0][0x604] ;  /* 0x0001810000047ab9 */ /* 0x000fe40000000800 */
[----:B------:R-:W-:Y:S01]  /*28f0*/  FFMA R75, R75, UR4, -R10 ;  /* 0x000000044b4b7c23 */ /* 0x000fe2000800080a */
[----:B------:R-:W-:Y:S01]  /*2900*/  @!P5 FMUL R71, R71, 0.5 ;  /* 0x3f0000004747d820 */ /* 0x000fe20000400000 */
[----:B------:R-:W2:Y:S01]  /*2910*/  MUFU.EX2 R74, R21 ;  /* 0x00000015004a7308 */ /* 0x000ea20000000800 */
[----:B----4-:R-:W-:Y:S01]  /*2920*/  @!P1 FMUL R66, R66, R66 ;  /* 0x0000004242429220 */ /* 0x010fe20000400000 */
[----:B------:R-:W-:Y:S01]  /*2930*/  FSETP.GEU.AND P1, PT, R4, -126, PT ;  /* 0xc2fc00000400780b */ /* 0x000fe20003f2e000 */
[----:B------:R-:W-:-:S04]  /*2940*/  ULDC UR4, c[0x0][0x604] ;  /* 0x0001810000047ab9 */ /* 0x000fc80000000800 */
[----:B------:R-:W-:Y:S01]  /*2950*/  @!P3 FMUL R19, R19, 0.5 ;  /* 0x3f0000001313b820 */ /* 0x000fe20000400000 */
[----:B------:R-:W3:Y:S01]  /*2960*/  MUFU.EX2 R51, R67 ;  /* 0x0000004300337308 */ /* 0x000ee20000000800 */
[----:B-1----:R-:W-:Y:S01]  /*2970*/  @!P4 FMUL R55, R55, R55 ;  /* 0x000000373737c220 */ /* 0x002fe20000400000 */
[----:B------:R-:W-:-:S05]  /*2980*/  FSETP.GEU.AND P4, PT, R75, -126, PT ;  /* 0xc2fc00004b00780b */ /* 0x000fca0003f8e000 */
[----:B------:R-:W-:Y:S01]  /*2990*/  @!P1 FMUL R4, R4, 0.5 ;  /* 0x3f00000004049820 */ /* 0x000fe20000400000 */
[----:B------:R-:W1:Y:S01]  /*29a0*/  MUFU.EX2 R89, R71 ;  /* 0x0000004700597308 */ /* 0x000e620000000800 */
[----:B--2---:R-:W-:-:S06]  /*29b0*/  @!P6 FMUL R74, R74, R74 ;  /* 0x0000004a4a4ae220 */ /* 0x004fcc0000400000 */
[----:B------:R-:W-:Y:S01]  /*29c0*/  @!P4 FMUL R75, R75, 0.5 ;  /* 0x3f0000004b4bc820 */ /* 0x000fe20000400000 */
[----:B------:R2:W4:Y:S01]  /*29d0*/  MUFU.EX2 R70, R19 ;  /* 0x0000001300467308 */ /* 0x0005220000000800 */
[----:B---3--:R-:W-:-:S07]  /*29e0*/  @!P2 FMUL R51, R51, R51 ;  /* 0x000000333333a220 */ /* 0x008fce0000400000 */
[----:B------:R-:W3:Y:S01]  /*29f0*/  MUFU.EX2 R91, R75 ;  /* 0x0000004b005b7308 */ /* 0x000ee20000000800 */
[--C-:B--2---:R-:W-:Y:S01]  /*2a00*/  FFMA R19, R78, UR4, -R10.reuse ;  /* 0x000000044e137c23 */ /* 0x104fe2000800080a */
[----:B------:R-:W-:Y:S01]  /*2a10*/  ULDC UR4, c[0x0][0x604] ;  /* 0x0001810000047ab9 */ /* 0x000fe20000000800 */
[----:B-1----:R-:W-:Y:S01]  /*2a20*/  @!P5 FMUL R89, R89, R89 ;  /* 0x000000595959d220 */ /* 0x002fe20000400000 */
[--C-:B------:R-:W-:Y:S01]  /*2a30*/  FFMA R79, R79, UR4, -R10.reuse ;  /* 0x000000044f4f7c23 */ /* 0x100fe2000800080a */
[----:B------:R-:W-:Y:S02]  /*2a40*/  ULDC UR4, c[0x0][0x604] ;  /* 0x0001810000047ab9 */ /* 0x000fe40000000800 */
[----:B------:R-:W-:Y:S01]  /*2a50*/  FFMA R21, R82, UR4, -R10 ;  /* 0x0000000452157c23 */ /* 0x000fe2000800080a */
[----:B------:R-:W-:Y:S01]  /*2a60*/  ULDC UR4, c[0x0][0x604] ;  /* 0x0001810000047ab9 */ /* 0x000fe20000000800 */
[----:B------:R1:W2:Y:S01]  /*2a70*/  MUFU.EX2 R78, R4 ;  /* 0x00000004004e7308 */ /* 0x0002a20000000800 */
[----:B------:R-:W-:Y:S01]  /*2a80*/  FSETP.GEU.AND P2, PT, R79, -126, PT ;  /* 0xc2fc00004f00780b */ /* 0x000fe20003f4e000 */
[----:B----4-:R-:W-:Y:S01]  /*2a90*/  @!P3 FMUL R70, R70, R70 ;  /* 0x000000464646b220 */ /* 0x010fe20000400000 */
[----:B------:R-:W-:-:S02]  /*2aa0*/  FSETP.GEU.AND P6, PT, R21, -126, PT ;  /* 0xc2fc00001500780b */ /* 0x000fc40003fce000 */
[----:B------:R-:W-:Y:S01]  /*2ab0*/  FSETP.GEU.AND P3, PT, R19, -126, PT ;  /* 0xc2fc00001300780b */ /* 0x000fe20003f6e000 */
[----:B---3--:R-:W-:Y:S01]  /*2ac0*/  @!P4 FMUL R91, R91, R91 ;  /* 0x0000005b5b5bc220 */ /* 0x008fe20000400000 */
[--C-:B-1----:R-:W-:Y:S01]  /*2ad0*/  FFMA R4, R83, UR4, -R10.reuse ;  /* 0x0000000453047c23 */ /* 0x102fe2000800080a */
[----:B------:R-:W-:Y:S02]  /*2ae0*/  ULDC UR4, c[0x0][0x604] ;  /* 0x0001810000047ab9 */ /* 0x000fe40000000800 */
[--C-:B------:R-:W-:Y:S01]  /*2af0*/  FFMA R43, R86, UR4, -R10.reuse ;  /* 0x00000004562b7c23 */ /* 0x100fe2000800080a */
[----:B------:R-:W-:Y:S01]  /*2b00*/  ULDC UR4, c[0x0][0x604] ;  /* 0x0001810000047ab9 */ /* 0x000fe20000000800 */
[----:B------:R-:W-:Y:S02]  /*2b10*/  FSETP.GEU.AND P5, PT, R4, -126, PT ;  /* 0xc2fc00000400780b */ /* 0x000fe40003fae000 */
[----:B------:R-:W-:Y:S02]  /*2b20*/  @!P2 FMUL R79, R79, 0.5 ;  /* 0x3f0000004f4fa820 */ /* 0x000fe40000400000 */
[----:B------:R-:W-:Y:S01]  /*2b30*/  @!P6 FMUL R21, R21, 0.5 ;  /* 0x3f0000001515e820 */ /* 0x000fe20000400000 */
[----:B------:R-:W-:Y:S01]  /*2b40*/  FFMA R10, R87, UR4, -R10 ;  /* 0x00000004570a7c23 */ /* 0x000fe2000800080a */
[----:B------:R-:W-:Y:S01]  /*2b50*/  ULDC UR4, c[0x0][0x604] ;  /* 0x0001810000047ab9 */ /* 0x000fe20000000800 */
[----:B------:R-:W-:Y:S01]  /*2b60*/  @!P3 FMUL R19, R19, 0.5 ;  /* 0x3f0000001313b820 */ /* 0x000fe20000400000 */
[----:B------:R-:W1:Y:S01]  /*2b70*/  MUFU.EX2 R86, R21 ;  /* 0x0000001500567308 */ /* 0x000e620000000800 */
[----:B------:R-:W-:Y:S01]  /*2b80*/  FMUL R3, R3, UR4 ;  /* 0x0000000403037c20 */ /* 0x000fe20008400000 */
[----:B------:R-:W-:Y:S01]  /*2b90*/  ULDC UR4, c[0x0][0x604] ;  /* 0x0001810000047ab9 */ /* 0x000fe20000000800 */
[----:B------:R-:W-:Y:S01]  /*2ba0*/  FSETP.GEU.AND P4, PT, R10, -126, PT ;  /* 0xc2fc00000a00780b */ /* 0x000fe20003f8e000 */
[----:B--2---:R-:W-:Y:S01]  /*2bb0*/  @!P1 FMUL R78, R78, R78 ;  /* 0x0000004e4e4e9220 */ /* 0x004fe20000400000 */
[--C-:B------:R-:W-:Y:S01]  /*2bc0*/  FFMA R24, R24, UR4, -R3.reuse ;  /* 0x0000000418187c23 */ /* 0x100fe20008000803 */
[----:B------:R-:W-:Y:S01]  /*2bd0*/  ULDC UR4, c[0x0][0x604] ;  /* 0x0001810000047ab9 */ /* 0x000fe20000000800 */
[----:B------:R-:W-:Y:S01]  /*2be0*/  @!P5 FMUL R4, R4, 0.5 ;  /* 0x3f0000000404d820 */ /* 0x000fe20000400000 */
[----:B------:R-:W2:Y:S01]  /*2bf0*/  MUFU.EX2 R83, R79 ;  /* 0x0000004f00537308 */ /* 0x000ea20000000800 */
[--C-:B------:R-:W-:Y:S01]  /*2c00*/  FFMA R25, R25, UR4, -R3.reuse ;  /* 0x0000000419197c23 */ /* 0x100fe20008000803 */
[----:B------:R-:W-:Y:S01]  /*2c10*/  ULDC UR4, c[0x0][0x604] ;  /* 0x0001810000047ab9 */ /* 0x000fe20000000800 */
[----:B------:R-:W-:Y:S01]  /*2c20*/  FSETP.GEU.AND P1, PT, R43, -126, PT ;  /* 0xc2fc00002b00780b */ /* 0x000fe20003f2e000 */
[--C-:B------:R-:W-:Y:S01]  /*2c30*/  FFMA R28, R28, UR4, -R3.reuse ;  /* 0x000000041c1c7c23 */ /* 0x100fe20008000803 */
[----:B------:R-:W-:Y:S01]  /*2c40*/  ULDC UR4, c[0x0][0x604] ;  /* 0x0001810000047ab9 */ /* 0x000fe20000000800 */
[----:B------:R-:W-:Y:S01]  /*2c50*/  FADD R46, R15, R78 ;  /* 0x0000004e0f2e7221 */ /* 0x000fe20000000000 */
[--C-:B------:R-:W-:Y:S01]  /*2c60*/  FFMA R29, R29, UR4, -R3.reuse ;  /* 0x000000041d1d7c23 */ /* 0x100fe20008000803 */
[----:B------:R-:W3:Y:S01]  /*2c70*/  MUFU.EX2 R87, R4 ;  /* 0x0000000400577308 */ /* 0x000ee20000000800 */
[----:B-1----:R-:W-:Y:S01]  /*2c80*/  @!P6 FMUL R86, R86, R86 ;  /* 0x000000565656e220 */ /* 0x002fe20000400000 */
[----:B------:R-:W-:Y:S01]  /*2c90*/  FSETP.GEU.AND P6, PT, R28, -126, PT ;  /* 0xc2fc00001c00780b */ /* 0x000fe20003fce000 */
[----:B------:R-:W-:Y:S01]  /*2ca0*/  @!P4 FMUL R10, R10, 0.5 ;  /* 0x3f0000000a0ac820 */ /* 0x000fe20000400000 */
[----:B------:R-:W-:Y:S01]  /*2cb0*/  ULDC UR4, c[0x0][0x604] ;  /* 0x0001810000047ab9 */ /* 0x000fe20000000800 */
[----:B------:R-:W-:Y:S01]  /*2cc0*/  FADD R58, R17, R86 ;  /* 0x00000056113a7221 */ /* 0x000fe20000000000 */
[--C-:B------:R-:W-:Y:S01]  /*2cd0*/  FFMA R32, R32, UR4, -R3.reuse ;  /* 0x0000000420207c23 */ /* 0x100fe20008000803 */
[----:B------:R-:W-:Y:S01]  /*2ce0*/  ULDC UR4, c[0x0][0x604] ;  /* 0x0001810000047ab9 */ /* 0x000fe20000000800 */
[----:B------:R-:W1:Y:S01]  /*2cf0*/  MUFU.EX2 R82, R19 ;  /* 0x0000001300527308 */ /* 0x000e620000000800 */
[----:B--2---:R-:W-:Y:S01]  /*2d00*/  @!P2 FMUL R83, R83, R83 ;  /* 0x000000535353a220 */ /* 0x004fe20000400000 */
[----:B------:R-:W-:Y:S01]  /*2d10*/  FSETP.GEU.AND P2, PT, R25, -126, PT ;  /* 0xc2fc00001900780b */ /* 0x000fe20003f4e000 */
[--C-:B------:R-:W-:Y:S01]  /*2d20*/  FFMA R33, R33, UR4, -R3.reuse ;  /* 0x0000000421217c23 */ /* 0x100fe20008000803 */
[----:B------:R-:W-:Y:S01]  /*2d30*/  ULDC UR4, c[0x0][0x604] ;  /* 0x0001810000047ab9 */ /* 0x000fe20000000800 */
[----:B------:R-:W-:Y:S01]  /*2d40*/  @!P1 FMUL R43, R43, 0.5 ;  /* 0x3f0000002b2b9820 */ /* 0x000fe20000400000 */
[----:B------:R-:W-:Y:S01]  /*2d50*/  FFMA R36, R36, UR4, -R3 ;  /* 0x0000000424247c23 */ /* 0x000fe20008000803 */
[----:B------:R-:W-:Y:S01]  /*2d60*/  @!P6 FMUL R28, R28, 0.5 ;  /* 0x3f0000001c1ce820 */ /* 0x000fe20000400000 */
[----:B------:R-:W2:Y:S01]  /*2d70*/  MUFU.EX2 R10, R10 ;  /* 0x0000000a000a7308 */ /* 0x000ea20000000800 */
[----:B---3--:R-:W-:Y:S01]  /*2d80*/  @!P5 FMUL R87, R87, R87 ;  /* 0x000000575757d220 */ /* 0x008fe20000400000 */
[----:B------:R-:W-:Y:S01]  /*2d90*/  FSETP.GEU.AND P5, PT, R29, -126, PT ;  /* 0xc2fc00001d00780b */ /* 0x000fe20003fae000 */
[----:B------:R-:W-:-:S02]  /*2da0*/  ULDC UR4, c[0x0][0x604] ;  /* 0x0001810000047ab9 */ /* 0x000fc40000000800 */
[--C-:B------:R-:W-:Y:S01]  /*2db0*/  FFMA R37, R37, UR4, -R3.reuse ;  /* 0x0000000425257c23 */ /* 0x100fe20008000803 */
[----:B------:R-:W-:Y:S01]  /*2dc0*/  ULDC UR4, c[0x0][0x604] ;  /* 0x0001810000047ab9 */ /* 0x000fe20000000800 */
[----:B------:R-:W-:Y:S01]  /*2dd0*/  @!P2 FMUL R25, R25, 0.5 ;  /* 0x3f0000001919a820 */ /* 0x000fe20000400000 */
[----:B------:R-:W3:Y:S01]  /*2de0*/  MUFU.EX2 R28, R28 ;  /* 0x0000001c001c7308 */ /* 0x000ee20000000800 */
[----:B-1----:R-:W-:Y:S01]  /*2df0*/  @!P3 FMUL R82, R82, R82 ;  /* 0x000000525252b220 */ /* 0x002fe20000400000 */
[----:B------:R-:W-:Y:S01]  /*2e00*/  FSETP.GEU.AND P3, PT, R24, -126, PT ;  /* 0xc2fc00001800780b */ /* 0x000fe20003f6e000 */
[--C-:B------:R-:W-:Y:S01]  /*2e10*/  FFMA R40, R40, UR4, -R3.reuse ;  /* 0x0000000428287c23 */ /* 0x100fe20008000803 */
[----:B------:R-:W-:Y:S02]  /*2e20*/  ULDC UR4, c[0x0][0x604] ;  /* 0x0001810000047ab9 */ /* 0x000fe40000000800 */
[----:B------:R-:W-:Y:S01]  /*2e30*/  FFMA R41, R41, UR4, -R3 ;  /* 0x0000000429297c23 */ /* 0x000fe20008000803 */
[----:B------:R-:W-:Y:S01]  /*2e40*/  @!P5 FMUL R29, R29, 0.5 ;  /* 0x3f0000001d1dd820 */ /* 0x000fe20000400000 */
[----:B------:R-:W1:Y:S01]  /*2e50*/  MUFU.EX2 R19, R25 ;  /* 0x0000001900137308 */ /* 0x000e620000000800 */
[----:B--2---:R-:W-:Y:S01]  /*2e60*/  @!P4 FMUL R10, R10, R10 ;  /* 0x0000000a0a0ac220 */ /* 0x004fe20000400000 */
[----:B------:R-:W-:Y:S01]  /*2e70*/  FSETP.GEU.AND P4, PT, R33, -126, PT ;  /* 0xc2fc00002100780b */ /* 0x000fe20003f8e000 */
[----:B------:R-:W-:-:S02]  /*2e80*/  ULDC UR4, c[0x0][0x604] ;  /* 0x0001810000047ab9 */ /* 0x000fc40000000800 */
[--C-:B------:R-:W-:Y:S01]  /*2e90*/  FFMA R44, R44, UR4, -R3.reuse ;  /* 0x000000042c2c7c23 */ /* 0x100fe20008000803 */
[----:B------:R-:W-:Y:S01]  /*2ea0*/  ULDC UR4, c[0x0][0x604] ;  /* 0x0001810000047ab9 */ /* 0x000fe20000000800 */
[----:B------:R-:W-:Y:S01]  /*2eb0*/  @!P3 FMUL R24, R24, 0.5 ;  /* 0x3f0000001818b820 */ /* 0x000fe20000400000 */
[----:B------:R-:W2:Y:S01]  /*2ec0*/  MUFU.EX2 R21, R29 ;  /* 0x0000001d00157308 */ /* 0x000ea20000000800 */
[----:B---3--:R-:W-:Y:S01]  /*2ed0*/  @!P6 FMUL R28, R28, R28 ;  /* 0x0000001c1c1ce220 */ /* 0x008fe20000400000 */
[----:B------:R-:W-:Y:S01]  /*2ee0*/  FSETP.GEU.AND P6, PT, R40, -126, PT ;  /* 0xc2fc00002800780b */ /* 0x000fe20003fce000 */
[--C-:B------:R-:W-:Y:S01]  /*2ef0*/  FFMA R45, R45, UR4, -R3.reuse ;  /* 0x000000042d2d7c23 */ /* 0x100fe20008000803 */
[----:B------:R-:W-:Y:S02]  /*2f00*/  ULDC UR4, c[0x0][0x604] ;  /* 0x0001810000047ab9 */ /* 0x000fe40000000800 */
[----:B------:R-:W-:Y:S01]  /*2f10*/  FFMA R48, R48, UR4, -R3 ;  /* 0x0000000430307c23 */ /* 0x000fe20008000803 */
[----:B------:R-:W-:Y:S01]  /*2f20*/  @!P4 FMUL R33, R33, 0.5 ;  /* 0x3f0000002121c820 */ /* 0x000fe20000400000 */
[----:B------:R-:W3:Y:S01]  /*2f30*/  MUFU.EX2 R24, R24 ;  /* 0x0000001800187308 */ /* 0x000ee20000000800 */
[----:B-1----:R-:W-:Y:S01]  /*2f40*/  @!P2 FMUL R19, R19, R19 ;  /* 0x000000131313a220 */ /* 0x002fe20000400000 */
[----:B------:R-:W-:Y:S01]  /*2f50*/  FSETP.GEU.AND P2, PT, R37, -126, PT ;  /* 0xc2fc00002500780b */ /* 0x000fe20003f4e000 */
[----:B------:R-:W-:-:S02]  /*2f60*/  ULDC UR4, c[0x0][0x604] ;  /* 0x0001810000047ab9 */ /* 0x000fc40000000800 */
[--C-:B------:R-:W-:Y:S01]  /*2f70*/  FFMA R49, R49, UR4, -R3.reuse ;  /* 0x0000000431317c23 */ /* 0x100fe20008000803 */
[----:B------:R-:W-:Y:S01]  /*2f80*/  ULDC UR4, c[0x0][0x604] ;  /* 0x0001810000047ab9 */ /* 0x000fe20000000800 */
[----:B------:R-:W-:Y:S01]  /*2f90*/  @!P6 FMUL R40, R40, 0.5 ;  /* 0x3f0000002828e820 */ /* 0x000fe20000400000 */
[----:B------:R-:W1:Y:S01]  /*2fa0*/  MUFU.EX2 R43, R43 ;  /* 0x0000002b002b7308 */ /* 0x000e620000000800 */
[----:B--2---:R-:W-:Y:S01]  /*2fb0*/  @!P5 FMUL R21, R21, R21 ;  /* 0x000000151515d220 */ /* 0x004fe20000400000 */
[----:B------:R-:W-:Y:S01]  /*2fc0*/  FSETP.GEU.AND P5, PT, R41, -126, PT ;  /* 0xc2fc00002900780b */ /* 0x000fe20003fae000 */
[--C-:B------:R-:W-:Y:S01]  /*2fd0*/  FFMA R52, R52, UR4, -R3.reuse ;  /* 0x0000000434347c23 */ /* 0x100fe20008000803 */
[----:B------:R-:W-:Y:S02]  /*2fe0*/  ULDC UR4, c[0x0][0x604] ;  /* 0x0001810000047ab9 */ /* 0x000fe40000000800 */
[----:B------:R-:W-:Y:S01]  /*2ff0*/  FFMA R53, R53, UR4, -R3 ;  /* 0x0000000435357c23 */ /* 0x000fe20008000803 */
[----:B------:R-:W-:Y:S01]  /*3000*/  @!P2 FMUL R37, R37, 0.5 ;  /* 0x3f0000002525a820 */ /* 0x000fe20000400000 */
[----:B------:R2:W4:Y:S01]  /*3010*/  MUFU.EX2 R23, R33 ;  /* 0x0000002100177308 */ /* 0x0005220000000800 */
        /* <DEDUP_REMOVED lines=9> */
[----:B------:R-:W-:Y:S01]  /*30b0*/  FFMA R4, R57, UR4, -R3 ;  /* 0x0000000439047c23 */ /* 0x000fe20008000803 */
[----:B------:R-:W-:Y:S01]  /*30c0*/  ULDC UR4, c[0x0][0x604] ;  /* 0x0001810000047ab9 */ /* 0x000fe20000000800 */
[----:B--2---:R-:W-:Y:S01]  /*30d0*/  FADD R33, R16, R51 ;  /* 0x0000003310217221 */ /* 0x004fe20000000000 */
[----:B------:R-:W-:Y:S01]  /*30e0*/  FFMA R60, R60, UR4, -R3 ;  /* 0x000000043c3c7c23 */ /* 0x000fe20008000803 */
[----:B------:R-:W-:Y:S01]  /*30f0*/  @!P3 FMUL R36, R36, 0.5 ;  /* 0x3f0000002424b820 */ /* 0x000fe20000400000 */
[----:B------:R-:W1:Y:S01]  /*3100*/  MUFU.EX2 R40, R40 ;  /* 0x0000002800287308 */ /* 0x000e620000000800 */
[----:B----4-:R-:W-:Y:S01]  /*3110*/  @!P4 FMUL R23, R23, R23 ;  /* 0x000000171717c220 */ /* 0x010fe20000400000 */
        /* <DEDUP_REMOVED lines=22> */
[----:B------:R-:W-:Y:S01]  /*3280*/  FFMA R72, R72, UR4, -R3 ;  /* 0x0000000448487c23 */ /* 0x000fe20008000803 */
[----:B------:R-:W-:-:S03]  /*3290*/  ULDC UR4, c[0x0][0x604] ;  /* 0x0001810000047ab9 */ /* 0x000fc60000000800 */
[----:B------:R-:W-:Y:S01]  /*32a0*/  @!P6 FMUL R52, R52, 0.5 ;  /* 0x3f0000003434e820 */ /* 0x000fe20000400000 */
[----:B------:R-:W2:Y:S01]  /*32b0*/  MUFU.EX2 R67, R45 ;  /* 0x0000002d00437308 */ /* 0x000ea20000000800 */
[----:B---3--:R-:W-:Y:S01]  /*32c0*/  @!P3 FMUL R36, R36, R36 ;  /* 0x000000242424b220 */ /* 0x008fe20000400000 */
[----:B------:R-:W-:-:S05]  /*32d0*/  FSETP.GEU.AND P3, PT, R48, -126, PT ;  /* 0xc2fc00003000780b */ /* 0x000fca0003f6e000 */
[----:B------:R-:W-:Y:S01]  /*32e0*/  @!P5 FMUL R53, R53, 0.5 ;  /* 0x3f0000003535d820 */ /* 0x000fe20000400000 */
[----:B------:R-:W3:Y:S01]  /*32f0*/  MUFU.EX2 R71, R49 ;  /* 0x0000003100477308 */ /* 0x000ee20000000800 */
[----:B-1----:R-:W-:Y:S01]  /*3300*/  @!P1 FMUL R32, R32, R32 ;  /* 0x0000002020209220 */ /* 0x002fe20000400000 */
[----:B------:R-:W-:-:S05]  /*3310*/  FSETP.GEU.AND P1, PT, R44, -126, PT ;  /* 0xc2fc00002c00780b */ /* 0x000fca0003f2e000 */
[----:B------:R-:W-:Y:S01]  /*3320*/  @!P3 FMUL R48, R48, 0.5 ;  /* 0x3f0000003030b820 */ /* 0x000fe20000400000 */
[----:B------:R-:W1:Y:S01]  /*3330*/  MUFU.EX2 R38, R52 ;  /* 0x0000003400267308 */ /* 0x000e620000000800 */
[----:B--2---:R-:W-:Y:S01]  /*3340*/  @!P4 FMUL R67, R67, R67 ;  /* 0x000000434343c220 */ /* 0x004fe20000400000 */
[----:B------:R-:W-:-:S05]  /*3350*/  FSETP.GEU.AND P4, PT, R4, -126, PT ;  /* 0xc2fc00000400780b */ /* 0x000fca0003f8e000 */
        /* <DEDUP_REMOVED lines=13> */
[----:B------:R2:W4:Y:S01]  /*3430*/  MUFU.EX2 R52, R4 ;  /* 0x0000000400347308 */ /* 0x0005220000000800 */
[----:B---3--:R-:W-:Y:S01]  /*3440*/  @!P3 FMUL R48, R48, R48 ;  /* 0x000000303030b220 */ /* 0x008fe20000400000 */
[----:B------:R-:W-:-:S05]  /*3450*/  FSETP.GEU.AND P3, PT, R60, -126, PT ;  /* 0xc2fc00003c00780b */ /* 0x000fca0003f6e000 */
[----:B------:R-:W-:Y:S01]  /*3460*/  @!P5 FMUL R29, R29, 0.5 ;  /* 0x3f0000001d1dd820 */ /* 0x000fe20000400000 */
[----:B------:R3:W5:Y:S01]  /*3470*/  MUFU.EX2 R54, R25 ;  /* 0x0000001900367308 */ /* 0x0007620000000800 */
[----:B--2---:R-:W-:Y:S01]  /*3480*/  FFMA R4, R69, UR4, -R3 ;  /* 0x0000000445047c23 */ /* 0x004fe20008000803 */
[----:B------:R-:W-:Y:S01]  /*3490*/  ULDC UR4, c[0x0][0x604] ;  /* 0x0001810000047ab9 */ /* 0x000fe20000000800 */
[----:B-1----:R-:W-:Y:S01]  /*34a0*/  @!P1 FMUL R34, R34, R34 ;  /* 0x0000002222229220 */ /* 0x002fe20000400000 */
[----:B------:R-:W-:-:S03]  /*34b0*/  FSETP.GEU.AND P1, PT, R56, -126, PT ;  /* 0xc2fc00003800780b */ /* 0x000fc60003f2e000 */
[----:B------:R-:W-:Y:S01]  /*34c0*/  @!P3 FMUL R60, R60, 0.5 ;  /* 0x3f0000003c3cb820 */ /* 0x000fe20000400000 */
[----:B------:R1:W2:Y:S01]  /*34d0*/  MUFU.EX2 R65, R64 ;  /* 0x0000004000417308 */ /* 0x0002a20000000800 */
[--C-:B---3--:R-:W-:Y:S01]  /*34e0*/  FFMA R25, R73, UR4, -R3.reuse ;  /* 0x0000000449197c23 */ /* 0x108fe20008000803 */
[----:B------:R-:W-:Y:S01]  /*34f0*/  ULDC UR4, c[0x0][0x604] ;  /* 0x0001810000047ab9 */ /* 0x000fe20000000800 */
[----:B----4-:R-:W-:Y:S01]  /*3500*/  @!P4 FMUL R52, R52, R52 ;  /* 0x000000343434c220 */ /* 0x010fe20000400000 */
[--C-:B------:R-:W-:Y:S01]  /*3510*/  FFMA R80, R80, UR4, -R3.reuse ;  /* 0x0000000450507c23 */ /* 0x100fe20008000803 */
[----:B------:R-:W-:Y:S01]  /*3520*/  ULDC UR4, c[0x0][0x604] ;  /* 0x0001810000047ab9 */ /* 0x000fe20000000800 */
[----:B------:R-:W-:Y:S01]  /*3530*/  FSETP.GEU.AND P4, PT, R72, -126, PT ;  /* 0xc2fc00004800780b */ /* 0x000fe20003f8e000 */
[----:B------:R-:W-:Y:S01]  /*3540*/  FFMA R81, R81, UR4, -R3 ;  /* 0x0000000451517c23 */ /* 0x000fe20008000803 */
[----:B------:R3:W4:Y:S01]  /*3550*/  MUFU.EX2 R42, R29 ;  /* 0x0000001d002a7308 */ /* 0x0007220000000800 */
[----:B-----5:R-:W-:Y:S01]  /*3560*/  @!P2 FMUL R54, R54, R54 ;  /* 0x000000363636a220 */ /* 0x020fe20000400000 */
[----:B------:R-:W-:Y:S01]  /*3570*/  FSETP.GEU.AND P2, PT, R25, -126, PT ;  /* 0xc2fc00001900780b */ /* 0x000fe20003f4e000 */
[----:B------:R-:W-:Y:S01]  /*3580*/  @!P1 FMUL R56, R56, 0.5 ;  /* 0x3f00000038389820 */ /* 0x000fe20000400000 */
[----:B------:R-:W-:Y:S01]  /*3590*/  ULDC UR4, c[0x0][0x604] ;  /* 0x0001810000047ab9 */ /* 0x000fe20000000800 */
[----:B-1----:R-:W-:Y:S01]  /*35a0*/  FADD R64, R26, R87 ;  /* 0x000000571a407221 */ /* 0x002fe20000000000 */
[----:B------:R-:W-:Y:S01]  /*35b0*/  FFMA R76, R76, UR4, -R3 ;  /* 0x000000044c4c7c23 */ /* 0x000fe20008000803 */
[----:B------:R-:W-:Y:S01]  /*35c0*/  ULDC UR4, c[0x0][0x604] ;  /* 0x0001810000047ab9 */ /* 0x000fe20000000800 */
[----:B------:R1:W5:Y:S01]  /*35d0*/  MUFU.EX2 R61, R60 ;  /* 0x0000003c003d7308 */ /* 0x0003620000000800 */
[----:B--2---:R-:W-:Y:S01]  /*35e0*/  @!P6 FMUL R65, R65, R65 ;  /* 0x000000414141e220 */ /* 0x004fe20000400000 */
[----:B------:R-:W-:Y:S01]  /*35f0*/  FSETP.GEU.AND P6, PT, R80, -126, PT ;  /* 0xc2fc00005000780b */ /* 0x000fe20003fce000 */
[----:B------:R-:W-:Y:S01]  /*3600*/  @!P4 FMUL R72, R72, 0.5 ;  /* 0x3f0000004848c820 */ /* 0x000fe20000400000 */
[----:B---3--:R-:W-:Y:S01]  /*3610*/  FADD R29, R13, R70 ;  /* 0x000000460d1d7221 */ /* 0x008fe20000000000 */
[----:B------:R-:W-:Y:S01]  /*3620*/  FADD R90, R33, R64 ;  /* 0x00000040215a7221 */ /* 0x000fe20000000000 */
[----:B------:R-:W-:Y:S01]  /*3630*/  FADD R33, R22, R83 ;  /* 0x0000005316217221 */ /* 0x000fe20000000000 */
[----:B------:R-:W-:Y:S01]  /*3640*/  @!P2 FMUL R25, R25, 0.5 ;  /* 0x3f0000001919a820 */ /* 0x000fe20000400000 */
[----:B------:R-:W2:Y:S01]  /*3650*/  MUFU.EX2 R75, R56 ;  /* 0x00000038004b7308 */ /* 0x000ea20000000800 */
[----:B----4-:R-:W-:Y:S01]  /*3660*/  @!P5 FMUL R42, R42, R42 ;  /* 0x0000002a2a2ad220 */ /* 0x010fe20000400000 */
[----:B------:R-:W-:Y:S01]  /*3670*/  FSETP.GEU.AND P5, PT, R81, -126, PT ;  /* 0xc2fc00005100780b */ /* 0x000fe20003fae000 */
[----:B------:R-:W-:Y:S01]  /*3680*/  FADD R88, R29, R58 ;  /* 0x0000003a1d587221 */ /* 0x000fe20000000000 */
[----:B------:R-:W-:Y:S01]  /*3690*/  FADD R58, R20, R91 ;  /* 0x0000005b143a7221 */ /* 0x000fe20000000000 */
[----:B------:R-:W-:Y:S01]  /*36a0*/  FADD R29, R27, R66 ;  /* 0x000000421b1d7221 */ /* 0x000fe20000000000 */
[----:B-1----:R-:W-:Y:S01]  /*36b0*/  FADD R60, R35, R82 ;  /* 0x00000052233c7221 */ /* 0x002fe20000000000 */
[----:B------:R-:W-:Y:S01]  /*36c0*/  @!P6 FMUL R80, R80, 0.5 ;  /* 0x3f0000005050e820 */ /* 0x000fe20000400000 */
[----:B------:R-:W1:Y:S01]  /*36d0*/  MUFU.EX2 R73, R72 ;  /* 0x0000004800497308 */ /* 0x000e620000000800 */
[----:B-----5:R-:W-:Y:S01]  /*36e0*/  @!P3 FMUL R61, R61, R61 ;  /* 0x0000003d3d3db220 */ /* 0x020fe20000400000 */
[----:B------:R-:W-:Y:S01]  /*36f0*/  FSETP.GEU.AND P3, PT, R4, -126, PT ;  /* 0xc2fc00000400780b */ /* 0x000fe20003f6e000 */
[----:B------:R-:W-:Y:S01]  /*3700*/  FADD R53, R29, R60 ;  /* 0x0000003c1d357221 */ /* 0x000fe20000000000 */
[----:B------:R-:W-:Y:S01]  /*3710*/  FADD R29, R18, R89 ;  /* 0x00000059121d7221 */ /* 0x000fe20000000000 */
[C---:B------:R-:W-:Y:S01]  /*3720*/  FADD R60, R39.reuse, R10 ;  /* 0x0000000a273c7221 */ /* 0x040fe20000000000 */
[----:B------:R-:W-:Y:S01]  /*3730*/  F2FP.F16.F32.PACK_AB R39, R39, R30 ;  /* 0x0000001e2727723e */ /* 0x000fe200000000ff */
[----:B------:R-:W-:Y:S01]  /*3740*/  @!P5 FMUL R81, R81, 0.5 ;  /* 0x3f0000005151d820 */ /* 0x000fe20000400000 */
[----:B------:R3:W4:Y:S01]  /*3750*/  MUFU.EX2 R44, R25 ;  /* 0x00000019002c7308 */ /* 0x0007220000000800 */
[----:B--2---:R-:W-:Y:S01]  /*3760*/  @!P1 FMUL R75, R75, R75 ;  /* 0x0000004b4b4b9220 */ /* 0x004fe20000400000 */
[----:B------:R-:W-:-:S02]  /*3770*/  FSETP.GEU.AND P1, PT, R68, -126, PT ;  /* 0xc2fc00004400780b */ /* 0x000fc40003f2e000 */
[----:B------:R-:W-:Y:S02]  /*3780*/  F2FP.F16.F32.PACK_AB R27, R14, R27 ;  /* 0x0000001b0e1b723e */ /* 0x000fe400000000ff */
[----:B------:R-:W-:Y:S01]  /*3790*/  F2FP.F16.F32.PACK_AB R35, R22, R35 ;  /* 0x000000231623723e */ /* 0x000fe200000000ff */
[----:B------:R-:W-:Y:S01]  /*37a0*/  @!P3 FMUL R4, R4, 0.5 ;  /* 0x3f0000000404b820 */ /* 0x000fe20000400000 */
[----:B------:R-:W2:Y:S01]  /*37b0*/  MUFU.EX2 R79, R80 ;  /* 0x00000050004f7308 */ /* 0x000ea20000000800 */
[----:B-1----:R-:W-:Y:S01]  /*37c0*/  @!P4 FMUL R73, R73, R73 ;  /* 0x000000494949c220 */ /* 0x002fe20000400000 */
[----:B------:R-:W-:Y:S01]  /*37d0*/  FSETP.GEU.AND P4, PT, R76, -126, PT ;  /* 0xc2fc00004c00780b */ /* 0x000fe20003f8e000 */
[----:B---3--:R-:W-:Y:S02]  /*37e0*/  FADD R25, R11, R62 ;  /* 0x0000003e0b197221 */ /* 0x008fe40000000000 */
[----:B------:R-:W-:Y:S02]  /*37f0*/  FADD R37, R40, R73 ;  /* 0x0000004928257221 */ /* 0x000fe40000000000 */
[----:B------:R-:W-:Y:S01]  /*3800*/  FADD R45, R25, R46 ;  /* 0x0000002e192d7221 */ /* 0x000fe20000000000 */
[----:B------:R-:W1:Y:S01]  /*3810*/  MUFU.EX2 R56, R81 ;  /* 0x0000005100387308 */ /* 0x000e620000000800 */
[----:B----4-:R-:W-:Y:S01]  /*3820*/  @!P2 FMUL R44, R44, R44 ;  /* 0x0000002c2c2ca220 */ /* 0x010fe20000400000 */
[----:B------:R-:W-:Y:S01]  /*3830*/  FADD R25, R12, R47 ;  /* 0x0000002f0c197221 */ /* 0x000fe20000000000 */
[----:B------:R-:W-:Y:S01]  /*3840*/  @!P1 FMUL R68, R68, 0.5 ;  /* 0x3f00000044449820 */ /* 0x000fe20000400000 */
[----:B------:R-:W-:-:S02]  /*3850*/  FADD R45, R45, R88 ;  /* 0x000000582d2d7221 */ /* 0x000fc40000000000 */
[----:B------:R-:W-:Y:S01]  /*3860*/  FADD R49, R25, R58 ;  /* 0x0000003a19317221 */ /* 0x000fe20000000000 */
[----:B------:R-:W-:Y:S01]  /*3870*/  FADD R58, R30, R43 ;  /* 0x0000002b1e3a7221 */ /* 0x000fe20000000000 */
[----:B------:R3:W4:Y:S01]  /*3880*/  MUFU.EX2 R50, R4 ;  /* 0x0000000400327308 */ /* 0x0007220000000800 */
[----:B--2---:R-:W-:Y:S01]  /*3890*/  @!P6 FMUL R79, R79, R79 ;  /* 0x0000004f4f4fe220 */ /* 0x004fe20000400000 */
[----:B------:R-:W-:Y:S01]  /*38a0*/  FADD R25, R31, R74 ;  /* 0x0000004a1f197221 */ /* 0x000fe20000000000 */
[----:B------:R-:W-:Y:S01]  /*38b0*/  @!P4 FMUL R76, R76, 0.5 ;  /* 0x3f0000004c4cc820 */ /* 0x000fe20000400000 */
[----:B------:R-:W-:Y:S01]  /*38c0*/  FADD R49, R49, R90 ;  /* 0x0000005a31317221 */ /* 0x000fe20000000000 */
[----:B------:R-:W-:Y:S01]  /*38d0*/  FADD R64, R48, R79 ;  /* 0x0000004f30407221 */ /* 0x000fe20000000000 */
[----:B------:R-:W-:Y:S01]  /*38e0*/  FADD R92, R25, R58 ;  /* 0x0000003a195c7221 */ /* 0x000fe20000000000 */
[----:B------:R-:W-:Y:S01]  /*38f0*/  FADD R25, R19, R52 ;  /* 0x0000003413197221 */ /* 0x000fe20000000000 */
[----:B------:R2:W5:Y:S01]  /*3900*/  MUFU.EX2 R69, R68 ;  /* 0x0000004400457308 */ /* 0x0005620000000800 */
[--C-:B---3--:R-:W-:Y:S01]  /*3910*/  FFMA R4, R77, UR4, -R3.reuse ;  /* 0x000000044d047c23 */ /* 0x108fe20008000803 */
[----:B------:R-:W-:Y:S01]  /*3920*/  ULDC UR4, c[0x0][0x604] ;  /* 0x0001810000047ab9 */ /* 0x000fe20000000800 */
[----:B-1----:R-:W-:Y:S01]  /*3930*/  @!P5 FMUL R56, R56, R56 ;  /* 0x000000383838d220 */ /* 0x002fe20000400000 */
[--C-:B------:R-:W-:Y:S01]  /*3940*/  FFMA R84, R84, UR4, -R3.reuse ;  /* 0x0000000454547c23 */ /* 0x100fe20008000803 */
[----:B------:R-:W-:Y:S01]  /*3950*/  FFMA R3, R85, UR6, -R3 ;  /* 0x0000000655037c23 */ /* 0x000fe20008000803 */
[----:B------:R-:W-:Y:S01]  /*3960*/  FSETP.GEU.AND P2, PT, R4, -126, PT ;  /* 0xc2fc00000400780b */ /* 0x000fe20003f4e000 */
[----:B------:R-:W-:Y:S01]  /*3970*/  FADD R85, R29, R60 ;  /* 0x0000003c1d557221 */ /* 0x000fe20000000000 */
[----:B------:R-:W1:Y:S01]  /*3980*/  MUFU.EX2 R77, R76 ;  /* 0x0000004c004d7308 */ /* 0x000e620000000800 */
[----:B------:R-:W-:Y:S01]  /*3990*/  FSETP.GEU.AND P6, PT, R84, -126, PT ;  /* 0xc2fc00005400780b */ /* 0x000fe20003fce000 */
[----:B------:R-:W-:Y:S01]  /*39a0*/  FADD R29, R32, R65 ;  /* 0x00000041201d7221 */ /* 0x000fe20000000000 */
[----:B------:R-:W-:Y:S01]  /*39b0*/  FSETP.GEU.AND P5, PT, R3, -126, PT ;  /* 0xc2fc00000300780b */ /* 0x000fe20003fae000 */
[----:B------:R-:W-:Y:S01]  /*39c0*/  FADD R60, R63, R44 ;  /* 0x0000002c3f3c7221 */ /* 0x000fe20000000000 */
[----:B--2---:R-:W-:Y:S01]  /*39d0*/  FADD R68, R71, R56 ;  /* 0x0000003847447221 */ /* 0x004fe20000000000 */
[----:B----4-:R-:W-:Y:S01]  /*39e0*/  @!P3 FMUL R50, R50, R50 ;  /* 0x000000323232b220 */ /* 0x010fe20000400000 */
[----:B------:R-:W-:Y:S01]  /*39f0*/  FADD R72, R29, R64 ;  /* 0x000000401d487221 */ /* 0x000fe20000000000 */
[----:B------:R-:W-:Y:S01]  /*3a00*/  FADD R41, R25, R60 ;  /* 0x0000003c19297221 */ /* 0x000fe20000000000 */
[----:B-----5:R-:W-:Y:S01]  /*3a10*/  @!P1 FMUL R69, R69, R69 ;  /* 0x0000004545459220 */ /* 0x020fe20000400000 */
[----:B------:R-:W-:Y:S01]  /*3a20*/  FADD R29, R59, R50 ;  /* 0x000000323b1d7221 */ /* 0x000fe20000000000 */
[----:B------:R-:W-:Y:S01]  /*3a30*/  @!P2 FMUL R4, R4, 0.5 ;  /* 0x3f0000000404a820 */ /* 0x000fe20000400000 */
[----:B------:R-:W-:Y:S01]  /*3a40*/  FADD R92, R53, R92 ;  /* 0x0000005c355c7221 */ /* 0x000fe20000000000 */
[----:B------:R-:W-:Y:S01]  /*3a50*/  FADD R25, R36, R69 ;  /* 0x0000004524197221 */ /* 0x000fe20000000000 */
[----:B------:R-:W-:Y:S01]  /*3a60*/  @!P6 FMUL R84, R84, 0.5 ;  /* 0x3f0000005454e820 */ /* 0x000fe20000400000 */
[----:B------:R2:W3:Y:S01]  /*3a70*/  MUFU.EX2 R46, R4 ;  /* 0x00000004002e7308 */ /* 0x0004e20000000800 */
[----:B------:R-:W-:Y:S01]  /*3a80*/  @!P5 FMUL R3, R3, 0.5 ;  /* 0x3f0000000303d820 */ /* 0x000fe20000400000 */
[----:B-1----:R-:W-:Y:S01]  /*3a90*/  @!P4 FMUL R77, R77, R77 ;  /* 0x0000004d4d4dc220 */ /* 0x002fe20000400000 */
[----:B------:R-:W-:Y:S01]  /*3aa0*/  FADD R45, R45, R92 ;  /* 0x0000005c2d2d7221 */ /* 0x000fe20000000000 */
[----:B------:R-:W-:-:S02]  /*3ab0*/  F2FP.F16.F32.PACK_AB R30, R59, R36 ;  /* 0x000000243b1e723e */ /* 0x000fc400000000ff */
[----:B------:R-:W-:Y:S01]  /*3ac0*/  FADD R60, R34, R77 ;  /* 0x0000004d223c7221 */ /* 0x000fe20000000000 */
[----:B------:R-:W-:Y:S01]  /*3ad0*/  F2FP.F16.F32.PACK_AB R36, R71, R48 ;  /* 0x000000304724723e */ /* 0x000fe200000000ff */
[----:B------:R-:W1:Y:S01]  /*3ae0*/  MUFU.EX2 R81, R84 ;  /* 0x0000005400517308 */ /* 0x000e620000000800 */
[----:B--2---:R-:W-:Y:S01]  /*3af0*/  FADD R4, R14, R55 ;  /* 0x000000370e047221 */ /* 0x004fe20000000000 */
[----:B------:R-:W-:Y:S02]  /*3b00*/  F2FP.F16.F32.PACK_AB R53, R47, R62 ;  /* 0x0000003e2f35723e */ /* 0x000fe400000000ff */
[----:B------:R-:W-:Y:S01]  /*3b10*/  F2FP.F16.F32.PACK_AB R48, R42, R65 ;  /* 0x000000412a30723e */ /* 0x000fe200000000ff */
[----:B------:R-:W-:Y:S01]  /*3b20*/  FADD R80, R4, R33 ;  /* 0x0000002104507221 */ /* 0x000fe20000000000 */
[----:B------:R-:W-:Y:S01]  /*3b30*/  FADD R4, R24, R75 ;  /* 0x0000004b18047221 */ /* 0x000fe20000000000 */
[----:B------:R-:W-:Y:S01]  /*3b40*/  FADD R33, R23, R42 ;  /* 0x0000002a17217221 */ /* 0x000fe20000000000 */
[----:B------:R2:W4:Y:S01]  /*3b50*/  MUFU.EX2 R58, R3 ;  /* 0x00000003003a7308 */ /* 0x0005220000000800 */
[----:B---3--:R-:W-:Y:S01]  /*3b60*/  @!P2 FMUL R46, R46, R46 ;  /* 0x0000002e2e2ea220 */ /* 0x008fe20000400000 */
[----:B------:R-:W-:Y:S01]  /*3b70*/  FADD R37, R4, R37 ;  /* 0x0000002504257221 */ /* 0x000fe20000000000 */
[----:B------:R-:W-:Y:S01]  /*3b80*/  FADD R76, R33, R68 ;  /* 0x00000044214c7221 */ /* 0x000fe20000000000 */
[----:B------:R-:W-:Y:S01]  /*3b90*/  FADD R4, R21, R54 ;  /* 0x0000003615047221 */ /* 0x000fe20000000000 */
[----:B------:R-:W-:Y:S01]  /*3ba0*/  FADD R33, R67, R46 ;  /* 0x0000002e43217221 */ /* 0x000fe20000000000 */
[----:B------:R-:W-:Y:S01]  /*3bb0*/  FADD R37, R37, R72 ;  /* 0x0000004825257221 */ /* 0x000fe20000000000 */
[----:B------:R-:W-:Y:S01]  /*3bc0*/  FADD R41, R41, R76 ;  /* 0x0000004c29297221 */ /* 0x000fe20000000000 */
[----:B------:R-:W-:Y:S01]  /*3bd0*/  FADD R80, R80, R85 ;  /* 0x0000005550507221 */ /* 0x000fe20000000000 */
[----:B-1----:R-:W-:Y:S01]  /*3be0*/  @!P6 FMUL R81, R81, R81 ;  /* 0x000000515151e220 */ /* 0x002fe20000400000 */
[----:B--2---:R-:W-:Y:S01]  /*3bf0*/  FADD R3, R28, R61 ;  /* 0x0000003d1c037221 */ /* 0x004fe20000000000 */
[----:B------:R-:W-:Y:S01]  /*3c00*/  FADD R4, R4, R33 ;  /* 0x0000002104047221 */ /* 0x000fe20000000000 */
[----:B------:R-:W-:Y:S01]  /*3c10*/  FADD R80, R49, R80 ;  /* 0x0000005031507221 */ /* 0x000fe20000000000 */
[----:B------:R-:W-:Y:S01]  /*3c20*/  FADD R64, R38, R81 ;  /* 0x0000005126407221 */ /* 0x000fe20000000000 */
[----:B------:R-:W-:Y:S01]  /*3c30*/  FADD R3, R3, R60 ;  /* 0x0000003c03037221 */ /* 0x000fe20000000000 */
[----:B------:R-:W-:Y:S01]  /*3c40*/  F2FP.F16.F32.PACK_AB R49, R51, R70 ;  /* 0x000000463331723e */ /* 0x000fe200000000ff */
[----:B----4-:R-:W-:Y:S01]  /*3c50*/  @!P5 FMUL R58, R58, R58 ;  /* 0x0000003a3a3ad220 */ /* 0x010fe20000400000 */
[----:B------:R-:W-:Y:S01]  /*3c60*/  FADD R64, R25, R64 ;  /* 0x0000004019407221 */ /* 0x000fe20000000000 */
[----:B------:R-:W-:-:S02]  /*3c70*/  F2FP.F16.F32.PACK_AB R25, R12, R11 ;  /* 0x0000000b0c19723e */ /* 0x000fc400000000ff */
[----:B------:R-:W-:Y:S01]  /*3c80*/  FADD R68, R57, R58 ;  /* 0x0000003a39447221 */ /* 0x000fe20000000000 */
[----:B------:R-:W-:Y:S01]  /*3c90*/  FADD R64, R3, R64 ;  /* 0x0000004003407221 */ /* 0x000fe20000000000 */
[----:B------:R-:W-:Y:S01]  /*3ca0*/  IMAD.U32 R3, RZ, RZ, UR7 ;  /* 0x00000007ff037e24 */ /* 0x000fe2000f8e00ff */
[----:B------:R-:W-:Y:S01]  /*3cb0*/  F2FP.F16.F32.PACK_AB R31, R18, R31 ;  /* 0x0000001f121f723e */ /* 0x000fe200000000ff */
[----:B------:R-:W-:Y:S01]  /*3cc0*/  FADD R29, R29, R68 ;  /* 0x000000441d1d7221 */ /* 0x000fe20000000000 */
[----:B------:R-:W-:Y:S01]  /*3cd0*/  FADD R37, R37, R64 ;  /* 0x0000004025257221 */ /* 0x000fe20000000000 */
[----:B------:R1:W-:Y:S01]  /*3ce0*/  SYNCS.ARRIVE.TRANS64.A1T0 RZ, [R3+UR41], RZ ;  /* 0x000000ff03ff79a7 */ /* 0x0003e20008100029 */
[----:B------:R-:W-:Y:S01]  /*3cf0*/  F2FP.F16.F32.PACK_AB R33, R20, R15 ;  /* 0x0000000f1421723e */ /* 0x000fe200000000ff */
[----:B------:R-:W-:Y:S01]  /*3d00*/  FADD R4, R4, R29 ;  /* 0x0000001d04047221 */ /* 0x000fe20000000000 */
[----:B------:R-:W-:Y:S02]  /*3d10*/  F2FP.F16.F32.PACK_AB R29, R16, R13 ;  /* 0x0000000d101d723e */ /* 0x000fe400000000ff */
[----:B------:R-:W-:Y:S01]  /*3d20*/  F2FP.F16.F32.PACK_AB R55, R55, R66 ;  /* 0x000000423737723e */ /* 0x000fe200000000ff */
[----:B------:R-:W-:Y:S01]  /*3d30*/  FADD R4, R41, R4 ;  /* 0x0000000429047221 */ /* 0x000fe20000000000 */
[----:B------:R-:W-:Y:S01]  /*3d40*/  F2FP.F16.F32.PACK_AB R51, R89, R74 ;  /* 0x0000004a5933723e */ /* 0x000fe200000000ff */
[----:B-1----:R-:W-:Y:S01]  /*3d50*/  FADD R3, R45, R80 ;  /* 0x000000502d037221 */ /* 0x002fe20000000000 */
[----:B------:R-:W-:Y:S01]  /*3d60*/  F2FP.F16.F32.PACK_AB R45, R91, R78 ;  /* 0x0000004e5b2d723e */ /* 0x000fe200000000ff */
[----:B------:R-:W-:Y:S01]  /*3d70*/  FADD R4, R37, R4 ;  /* 0x0000000425047221 */ /* 0x000fe20000000000 */
[----:B------:R-:W-:-:S02]  /*3d80*/  F2FP.F16.F32.PACK_AB R37, R26, R17 ;  /* 0x000000111a25723e */ /* 0x000fc400000000ff */
[----:B------:R-:W-:Y:S02]  /*3d90*/  F2FP.F16.F32.PACK_AB R26, R21, R28 ;  /* 0x0000001c151a723e */ /* 0x000fe400000000ff */
[----:B------:R-:W-:Y:S02]  /*3da0*/  F2FP.F16.F32.PACK_AB R28, R23, R32 ;  /* 0x00000020171c723e */ /* 0x000fe400000000ff */
[----:B------:R-:W-:Y:S02]  /*3db0*/  F2FP.F16.F32.PACK_AB R32, R63, R40 ;  /* 0x000000283f20723e */ /* 0x000fe400000000ff */
[----:B------:R-:W-:Y:S02]  /*3dc0*/  F2FP.F16.F32.PACK_AB R47, R83, R82 ;  /* 0x00000052532f723e */ /* 0x000fe400000000ff */
[----:B------:R-:W-:Y:S02]  /*3dd0*/  F2FP.F16.F32.PACK_AB R41, R87, R86 ;  /* 0x000000565729723e */ /* 0x000fe400000000ff */
        /* <DEDUP_REMOVED lines=9> */
[----:B------:R-:W-:Y:S01]  /*3e70*/  F2FP.F16.F32.PACK_AB R42, R58, R81 ;  /* 0x000000513a2a723e */ /* 0x000fe200000000ff */
[----:B------:R-:W-:Y:S06]  /*3e80*/  @!P0 BRA `(.L_x_19) ;  /* 0x0000000000048947 */ /* 0x000fec0003800000 */
[----:B------:R-:W-:Y:S01]  /*3e90*/  BPT.TRAP 0x1 ;  /* 0x000000040000795c */ /* 0x000fe20000300000 */
.L_x_19:
[----:B------:R-:W1:Y:S02]  /*3ea0*/  SYNCS.PHASECHK.TRANS64.TRYWAIT P1, [UR36+0x2a008], R9 ;  /* 0x02a00809ff0075a7 */ /* 0x000e640008020164 */
[----:B-1----:R-:W-:Y:S05]  /*3eb0*/  @!P1 BRA `(.L_x_20) ;  /* 0x000000d000789947 */ /* 0x002fea0003800000 */
.L_x_114:
[----:B------:R-:W-:Y:S01]  /*3ec0*/  UIADD3 UR4, UR40, 0x700, URZ ;  /* 0x0000070028047890 */ /* 0x000fe2000fffe03f */
[----:B------:R-:W-:Y:S01]  /*3ed0*/  WARPGROUP.ARRIVE ;  /* 0x00000000000079c5 */ /* 0x000fe20000000000 */
[----:B------:R-:W-:Y:S01]  /*3ee0*/  UMOV UR19, 0xc0000010 ;  /* 0xc000001000137882 */ /* 0x000fe20000000000 */
[----:B------:R-:W-:Y:S01]  /*3ef0*/  UIADD3 UR6, UR40, 0x800, URZ ;  /* 0x0000080028067890 */ /* 0x000fe2000fffe03f */
[----:B------:R-:W-:Y:S01]  /*3f00*/  F2FP.F16.F32.PACK_AB R43, R10, R43 ;  /* 0x0000002b0a2b723e */ /* 0x000fe200000000ff */
[----:B------:R-:W-:Y:S01]  /*3f10*/  UMOV UR7, 0xc0000010 ;  /* 0xc000001000077882 */ /* 0x000fe20000000000 */
[----:B------:R-:W-:Y:S01]  /*3f20*/  UIADD3 UR10, UR40, 0x900, URZ ;  /* 0x00000900280a7890 */ /* 0x000fe2000fffe03f */
[----:B------:R-:W-:Y:S01]  /*3f30*/  UMOV UR18, UR4 ;  /* 0x0000000400127c82 */ /* 0x000fe20008000000 */
[----:B------:R-:W-:Y:S01]  /*3f40*/  UMOV UR11, 0xc0000010 ;  /* 0xc0000010000b7882 */ /* 0x000fe20000000000 */
[----:B------:R-:W-:Y:S01]  /*3f50*/  HGMMA.64x16x16.F32 R136, R24, gdesc[UR16].tnspB, RZ, !UPT, gsb0 ;  /* 0x4020001018887df0 */ /* 0x000fe2000c0008ff */
[----:B------:R-:W-:Y:S01]  /*3f60*/  UIADD3 UR14, UR40, 0xa00, URZ ;  /* 0x00000a00280e7890 */ /* 0x000fe2000fffe03f */
[----:B------:R-:W-:Y:S01]  /*3f70*/  UMOV UR15, 0xc0000010 ;  /* 0xc0000010000f7882 */ /* 0x000fe20000000000 */
[----:B------:R-:W-:Y:S01]  /*3f80*/  UIADD3 UR4, UR40, 0xb00, URZ ;  /* 0x00000b0028047890 */ /* 0x000fe2000fffe03f */
[----:B------:R-:W-:Y:S01]  /*3f90*/  UMOV UR19, 0xc0000010 ;  /* 0xc000001000137882 */ /* 0x000fe20000000000 */
[----:B------:R-:W-:-:S02]  /*3fa0*/  WARPGROUP.DEPBAR.LE gsb0, 0x0 ;  /* 0x00008000000079c5 */ /* 0x000fc40000010000 */
[----:B------:R-:W-:-:S06]  /*3fb0*/  WARPGROUP.ARRIVE ;  /* 0x00000000000079c5 */ /* 0x000fcc0000000000 */
[----:B------:R-:W-:Y:S01]  /*3fc0*/  HGMMA.64x16x16.F32 R128, R24, gdesc[UR4].tnspB, RZ, !UPT, gsb0 ;  /* 0x4020000418807df0 */ /* 0x000fe2000c0008ff */
[----:B------:R-:W-:Y:S01]  /*3fd0*/  UIADD3 UR6, UR40, 0xc00, URZ ;  /* 0x00000c0028067890 */ /* 0x000fe2000fffe03f */
[----:B------:R-:W-:Y:S01]  /*3fe0*/  UMOV UR7, 0xc0000010 ;  /* 0xc000001000077882 */ /* 0x000fe20000000000 */
[----:B------:R-:W-:Y:S02]  /*3ff0*/  WARPGROUP.DEPBAR.LE gsb0, 0x0 ;  /* 0x00008000000079c5 */ /* 0x000fe40000010000 */
[----:B------:R-:W-:-:S06]  /*4000*/  WARPGROUP.ARRIVE ;  /* 0x00000000000079c5 */ /* 0x000fcc0000000000 */
[----:B------:R-:W-:Y:S01]  /*4010*/  HGMMA.64x16x16.F32 R120, R24, gdesc[UR8].tnspB, RZ, !UPT, gsb0 ;  /* 0x4020000818787df0 */ /* 0x000fe2000c0008ff */
[----:B------:R-:W-:Y:S01]  /*4020*/  UIADD3 UR10, UR40, 0xd00, URZ ;  /* 0x00000d00280a7890 */ /* 0x000fe2000fffe03f */
[----:B------:R-:W-:Y:S01]  /*4030*/  UMOV UR11, 0xc0000010 ;  /* 0xc0000010000b7882 */ /* 0x000fe20000000000 */
[----:B------:R-:W-:Y:S02]  /*4040*/  WARPGROUP.DEPBAR.LE gsb0, 0x0 ;  /* 0x00008000000079c5 */ /* 0x000fe40000010000 */
[----:B------:R-:W-:-:S06]  /*4050*/  WARPGROUP.ARRIVE ;  /* 0x00000000000079c5 */ /* 0x000fcc0000000000 */
[----:B------:R-:W-:Y:S01]  /*4060*/  HGMMA.64x16x16.F32 R112, R24, gdesc[UR12].tnspB, RZ, !UPT, gsb0 ;  /* 0x4020000c18707df0 */ /* 0x000fe2000c0008ff */
[----:B------:R-:W-:Y:S01]  /*4070*/  UMOV UR14, UR4 ;  /* 0x00000004000e7c82 */ /* 0x000fe20008000000 */
[----:B------:R-:W-:Y:S01]  /*4080*/  UMOV UR15, 0xc0000010 ;  /* 0xc0000010000f7882 */ /* 0x000fe20000000000 */
[----:B------:R-:W-:-:S07]  /*4090*/  UIADD3 UR4, UR40, 0x720, URZ ;  /* 0x0000072028047890 */ /* 0x000fce000fffe03f */
[----:B------:R-:W-:Y:S01]  /*40a0*/  UMOV UR18, UR4 ;  /* 0x0000000400127c82 */ /* 0x000fe20008000000 */
[----:B------:R-:W-:Y:S01]  /*40b0*/  UIADD3 UR4, UR40, 0xb20, URZ ;  /* 0x00000b2028047890 */ /* 0x000fe2000fffe03f */
        /* <DEDUP_REMOVED lines=17> */
[----:B------:R-:W-:Y:S01]  /*41d0*/  HGMMA.64x16x16.F32 R136, R28, gdesc[UR16].tnspB, R136, gsb0 ;  /* 0x402000101c887df0 */ /* 0x000fe20008000888 */
[----:B------:R-:W-:Y:S02]  /*41e0*/  UMOV UR19, 0xc0000010 ;  /* 0xc000001000137882 */ /* 0x000fe40000000000 */
[----:B------:R-:W-:Y:S02]  /*41f0*/  WARPGROUP.DEPBAR.LE gsb0, 0x0 ;  /* 0x00008000000079c5 */ /* 0x000fe40000010000 */
[----:B------:R-:W-:-:S06]  /*4200*/  WARPGROUP.ARRIVE ;  /* 0x00000000000079c5 */ /* 0x000fcc0000000000 */
[----:B------:R-:W-:Y:S01]  /*4210*/  HGMMA.64x16x16.F32 R128, R28, gdesc[UR4].tnspB, R128, gsb0 ;  /* 0x402000041c807df0 */ /* 0x000fe20008000880 */
[----:B------:R-:W-:Y:S01]  /*4220*/  UIADD3 UR6, UR40, 0xc20, URZ ;  /* 0x00000c2028067890 */ /* 0x000fe2000fffe03f */
[----:B------:R-:W-:Y:S01]  /*4230*/  UMOV UR7, 0xc0000010 ;  /* 0xc000001000077882 */ /* 0x000fe20000000000 */
        /* <DEDUP_REMOVED lines=8> */
[----:B------:R-:W-:Y:S01]  /*42c0*/  UMOV UR14, UR4 ;  /* 0x00000004000e7c82 */ /* 0x000fe20008000000 */
[----:B------:R-:W-:Y:S01]  /*42d0*/  UMOV UR15, 0xc0000010 ;  /* 0xc0000010000f7882 */ /* 0x000fe20000000000 */
[----:B------:R-:W-:-:S07]  /*42e0*/  UIADD3 UR4, UR40, 0x740, URZ ;  /* 0x0000074028047890 */ /* 0x000fce000fffe03f */
[----:B------:R-:W-:Y:S01]  /*42f0*/  UMOV UR18, UR4 ;  /* 0x0000000400127c82 */ /* 0x000fe20008000000 */
[----:B------:R-:W-:Y:S01]  /*4300*/  UIADD3 UR4, UR40, 0xb40, URZ ;  /* 0x00000b4028047890 */ /* 0x000fe2000fffe03f */
        /* <DEDUP_REMOVED lines=202> */
[----:B------:R-:W-:Y:S03]  /*4fb0*/  HGMMA.64x16x16.F32 R136, R40, gdesc[UR16].tnspB, R136, gsb0 ;  /* 0x4020001028887df0 */ /* 0x000fe60008000888 */
        /* <DEDUP_REMOVED lines=15> */
[----:B------:R-:W-:Y:S02]  /*50b0*/  WARPGROUP.DEPBAR.LE gsb0, 0x0 ;  /* 0x00008000000079c5 */ /* 0x000fe40000010000 */
[----:B------:R-:W-:-:S06]  /*50c0*/  WARPGROUP.ARRIVE ;  /* 0x00000000000079c5 */ /* 0x000fcc0000000000 */
[----:B------:R-:W-:Y:S03]  /*50d0*/  HGMMA.64x16x16.F32 R104, R40, gdesc[UR12].tnspB, R104, gsb0 ;  /* 0x4020000c28687df0 */ /* 0x000fe60008000868 */
[----:B------:R-:W-:Y:S02]  /*50e0*/  WARPGROUP.DEPBAR.LE gsb0, 0x0 ;  /* 0x00008000000079c5 */ /* 0x000fe40000010000 */
[----:B------:R-:W-:-:S06]  /*50f0*/  WARPGROUP.ARRIVE ;  /* 0x00000000000079c5 */ /* 0x000fcc0000000000 */
[----:B------:R-:W-:Y:S03]  /*5100*/  HGMMA.64x16x16.F32 R96, R40, gdesc[UR4].tnspB, R96, gsb0 ;  /* 0x4020000428607df0 */ /* 0x000fe60008000860 */
[----:B------:R-:W-:Y:S02]  /*5110*/  WARPGROUP.DEPBAR.LE gsb0, 0x0 ;  /* 0x00008000000079c5 */ /* 0x000fe40000010000 */
[----:B------:R-:W-:-:S06]  /*5120*/  WARPGROUP.ARRIVE ;  /* 0x00000000000079c5 */ /* 0x000fcc0000000000 */
[----:B------:R-:W-:Y:S03]  /*5130*/  HGMMA.64x16x16.F32 R88, R40, gdesc[UR8].tnspB, R88, gsb0 ;  /* 0x4020000828587df0 */ /* 0x000fe60008000858 */
[----:B------:R-:W-:Y:S02]  /*5140*/  WARPGROUP.DEPBAR.LE gsb0, 0x0 ;  /* 0x00008000000079c5 */ /* 0x000fe40000010000 */
[----:B------:R-:W-:Y:S05]  /*5150*/  @!P0 BRA `(.L_x_21) ;  /* 0x0000000000048947 */ /* 0x000fea0003800000 */
[----:B------:R-:W-:Y:S01]  /*5160*/  BPT.TRAP 0x1 ;  /* 0x000000040000795c */ /* 0x000fe20000300000 */
.L_x_21:
[----:B------:R-:W-:Y:S01]  /*5170*/  UISETP.GT.U32.AND UP0, UPT, UR5, 0x1, UPT ;  /* 0x000000010500788c */ /* 0x000fe2000bf04070 */
[----:B-1----:R-:W-:Y:S01]  /*5180*/  MOV R9, RZ ;  /* 0x000000ff00097202 */ /* 0x002fe20000000f00 */
[----:B------:R-:W-:-:S04]  /*5190*/  UIADD3 UR4, UR36, 0x2a028, URZ ;  /* 0x0002a02824047890 */ /* 0x000fc8000fffe03f */
[----:B------:R-:W-:Y:S01]  /*51a0*/  PLOP3.LUT P1, PT, PT, PT, UP0, 0x80, 0x0 ;  /* 0x000000000000781c */ /* 0x000fe20003f2f008 */
[----:B------:R-:W-:-:S09]  /*51b0*/  UPRMT UR4, URZ, 0x654, UR4 ;  /* 0x000006543f047896 */ /* 0x000fd20008000004 */
[----:B------:R-:W-:Y:S03]  /*51c0*/  SYNCS.ARRIVE.TRANS64.RED.A1T0 RZ, [UR4], RZ ;  /* 0x000000ffffff79a7 */ /* 0x000fe60008100404 */
[----:B------:R-:W-:Y:S05]  /*51d0*/  @P1 BRA `(.L_x_22) ;  /* 0x0000000000041947 */ /* 0x000fea0003800000 */
[----:B------:R-:W-:Y:S01]  /*51e0*/  BPT.TRAP 0x1 ;  /* 0x000000040000795c */ /* 0x000fe20000300000 */
.L_x_22:
[C---:B------:R-:W-:Y:S01]  /*51f0*/  ISETP.GE.AND P2, PT, R8.reuse, 0x3, PT ;  /* 0x000000030800780c */ /* 0x040fe20003f46270 */
[----:B------:R-:W-:Y:S01]  /*5200*/  UMOV UR43, 0x1 ;  /* 0x00000001002b7882 */ /* 0x000fe20000000000 */
[----:B------:R-:W-:Y:S01]  /*5210*/  UMOV UR41, 0x2 ;  /* 0x0000000200297882 */ /* 0x000fe20000000000 */
[----:B------:R-:W-:Y:S02]  /*5220*/  IADD3 R7, R7, 0x80, RZ ;  /* 0x0000008007077810 */ /* 0x000fe40007ffe0ff */
[----:B------:R-:W-:-:S08]  /*5230*/  IADD3 R8, R8, -0x1, RZ ;  /* 0xffffffff08087810 */ /* 0x000fd00007ffe0ff */
[----:B------:R-:W-:Y:S05]  /*5240*/  @!P2 BRA `(.L_x_23) ;  /* 0x0000003800a8a947 */ /* 0x000fea0003800000 */
[----:B------:R-:W-:Y:S01]  /*5250*/  IMAD.MOV.U32 R11, RZ, RZ, R5 ;  /* 0x000000ffff0b7224 */ /* 0x000fe200078e0005 */
[----:B------:R-:W-:Y:S01]  /*5260*/  MOV R13, R6 ;  /* 0x00000006000d7202 */ /* 0x000fe20000000f00 */
[----:B------:R-:W-:Y:S01]  /*5270*/  UMOV UR41, 0x2 ;  /* 0x0000000200297882 */ /* 0x000fe20000000000 */
[----:B------:R-:W-:Y:S01]  /*5280*/  MOV R9, RZ ;  /* 0x000000ff00097202 */ /* 0x000fe20000000f00 */
[----:B------:R-:W-:Y:S01]  /*5290*/  UMOV UR43, 0x1 ;  /* 0x00000001002b7882 */ /* 0x000fe20000000000 */
[----:B------:R-:W-:-:S05]  /*52a0*/  ULDC UR5, c[0x0][0x604] ;  /* 0x0001810000057ab9 */ /* 0x000fca0000000800 */
.L_x_34:
[----:B------:R-:W-:-:S13]  /*52b0*/  PLOP3.LUT P3, PT, PT, PT, UP1, 0x80, 0x0 ;  /* 0x000000000000781c */ /* 0x000fda0003f6f018 */
[----:B------:R-:W-:Y:S05]  /*52c0*/  @!P3 BRA `(.L_x_24) ;  /* 0x000000000004b947 */ /* 0x000fea0003800000 */
[----:B------:R-:W-:Y:S01]  /*52d0*/  BPT.TRAP 0x1 ;  /* 0x000000040000795c */ /* 0x000fe20000300000 */
.L_x_24:
[----:B------:R-:W-:Y:S01]  /*52e0*/  ULEA UR4, UR41, UR36, 0x3 ;  /* 0x0000002429047291 */ /* 0x000fe2000f8e183f */
[----:B------:R-:W-:-:S08]  /*52f0*/  SHF.L.U32 R5, R9, 0x1f, RZ ;  /* 0x0000001f09057819 */ /* 0x000fd000000006ff */
[----:B------:R-:W1:Y:S02]  /*5300*/  SYNCS.PHASECHK.TRANS64.TRYWAIT P2, [UR4+0x2a000], R5 ;  /* 0x02a00005ff0075a7 */ /* 0x000e640008040144 */
[----:B-1----:R-:W-:Y:S05]  /*5310*/  @!P2 BRA `(.L_x_25) ;  /* 0x000000bc0078a947 */ /* 0x002fea0003800000 */
.L_x_115:
[----:B------:R-:W-:Y:S01]  /*5320*/  UIMAD UR22, UR41, 0x700, UR42 ;  /* 0x00000700291678a4 */ /* 0x000fe2000f8e022a */
[----:B------:R-:W-:Y:S01]  /*5330*/  WARPGROUP.ARRIVE ;  /* 0x00000000000079c5 */ /* 0x000fe20000000000 */
[----:B------:R-:W-:Y:S01]  /*5340*/  UMOV UR23, 0xc0000010 ;  /* 0xc000001000177882 */ /* 0x000fe20000000000 */
[----:B------:R-:W-:Y:S01]  /*5350*/  UMOV UR27, 0xc0000010 ;  /* 0xc0000010001b7882 */ /* 0x000fe20000000000 */
[----:B------:R-:W-:Y:S02]  /*5360*/  UIADD3 UR26, UR22, 0x100, URZ ;  /* 0x00000100161a7890 */ /* 0x000fe4000fffe03f */
[----:B------:R-:W-:Y:S01]  /*5370*/  UIADD3 UR30, UR22, 0x200, URZ ;  /* 0x00000200161e7890 */ /* 0x000fe2000fffe03f */
[----:B------:R-:W-:Y:S02]  /*5380*/  UMOV UR31, 0xc0000010 ;  /* 0xc0000010001f7882 */ /* 0x000fe40000000000 */
[----:B------:R-:W-:Y:S01]  /*5390*/  HGMMA.64x128x16.F32 R24, gdesc[UR20], RZ, !UPT, gsb0 ;  /* 0x01e00000141879f0 */ /* 0x000fe2000c0008ff */
[----:B------:R-:W-:Y:S01]  /*53a0*/  UIADD3 UR34, UR22, 0x300, URZ ;  /* 0x0000030016227890 */ /* 0x000fe2000fffe03f */
[----:B------:R-:W-:Y:S01]  /*53b0*/  UMOV UR35, 0xc0000010 ;  /* 0xc000001000237882 */ /* 0x000fe20000000000 */
[----:B------:R-:W-:Y:S01]  /*53c0*/  UIADD3 UR10, UR22, 0x400, URZ ;  /* 0x00000400160a7890 */ /* 0x000fe2000fffe03f */
[----:B------:R-:W-:Y:S01]  /*53d0*/  UMOV UR11, 0xc0000010 ;  /* 0xc0000010000b7882 */ /* 0x000fe20000000000 */
[----:B------:R-:W-:Y:S01]  /*53e0*/  UIADD3 UR14, UR22, 0x500, URZ ;  /* 0x00000500160e7890 */ /* 0x000fe2000fffe03f */
[----:B------:R-:W-:Y:S01]  /*53f0*/  UMOV UR15, 0xc0000010 ;  /* 0xc0000010000f7882 */ /* 0x000fe20000000000 */
[----:B------:R-:W-:Y:S01]  /*5400*/  UIADD3 UR18, UR22, 0x600, URZ ;  /* 0x0000060016127890 */ /* 0x000fe2000fffe03f */
[----:B------:R-:W-:Y:S01]  /*5410*/  UMOV UR19, 0xc0000010 ;  /* 0xc000001000137882 */ /* 0x000fe20000000000 */
[----:B------:R-:W-:-:S04]  /*5420*/  UIADD3 UR4, UR41, 0x1, URZ ;  /* 0x0000000129047890 */ /* 0x000fc8000fffe03f */
[----:B------:R-:W-:-:S04]  /*5430*/  UISETP.NE.AND UP0, UPT, UR4, 0x5, UPT ;  /* 0x000000050400788c */ /* 0x000fc8000bf05270 */
[----:B------:R-:W-:Y:S02]  /*5440*/  USEL UR6, URZ, 0x1, UP0 ;  /* 0x000000013f067887 */ /* 0x000fe40008000000 */
[----:B------:R-:W-:-:S04]  /*5450*/  USEL UR4, UR4, URZ, UP0 ;  /* 0x0000003f04047287 */ /* 0x000fc80008000000 */
[----:B------:R-:W-:Y:S01]  /*5460*/  LOP3.LUT R9, R9, UR6, RZ, 0x3c, !PT ;  /* 0x0000000609097c12 */ /* 0x000fe2000f8e3cff */
        /* <DEDUP_REMOVED lines=19> */
[----:B------:R-:W-:Y:S05]  /*55a0*/  @!P3 BRA `(.L_x_26) ;  /* 0x000000000004b947 */ /* 0x000fea0003800000 */
[----:B------:R-:W-:Y:S01]  /*55b0*/  BPT.TRAP 0x1 ;  /* 0x000000040000795c */ /* 0x000fe20000300000 */
.L_x_26:
[----:B-1----:R-:W-:Y:S01]  /*55c0*/  FMNMX R6, R24, R11, !PT ;  /* 0x0000000b18067209 */ /* 0x002fe20007800000 */
[----:B------:R-:W-:Y:S01]  /*55d0*/  ULEA UR6, UR4, UR36, 0x3 ;  /* 0x0000002404067291 */ /* 0x000fe2000f8e183f */
[----:B------:R-:W-:Y:S02]  /*55e0*/  FMNMX R12, R26, R13, !PT ;  /* 0x0000000d1a0c7209 */ /* 0x000fe40007800000 */
[----:B------:R-:W-:Y:S02]  /*55f0*/  FMNMX R5, R25, R6, !PT ;  /* 0x0000000619057209 */ /* 0x000fe40007800000 */
[----:B------:R-:W-:Y:S02]  /*5600*/  FMNMX R15, R27, R12, !PT ;  /* 0x0000000c1b0f7209 */ /* 0x000fe40007800000 */
[----:B------:R-:W-:Y:S02]  /*5610*/  FMNMX R6, R28, R5, !PT ;  /* 0x000000051c067209 */ /* 0x000fe40007800000 */
[----:B------:R-:W-:-:S02]  /*5620*/  FMNMX R12, R30, R15, !PT ;  /* 0x0000000f1e0c7209 */ /* 0x000fc40007800000 */
[----:B------:R-:W-:Y:S02]  /*5630*/  FMNMX R5, R29, R6, !PT ;  /* 0x000000061d057209 */ /* 0x000fe40007800000 */
[----:B------:R-:W-:Y:S02]  /*5640*/  FMNMX R17, R31, R12, !PT ;  /* 0x0000000c1f117209 */ /* 0x000fe40007800000 */
[----:B------:R-:W-:-:S04]  /*5650*/  FMNMX R6, R32, R5, !PT ;  /* 0x0000000520067209 */ /* 0x000fc80007800000 */
        /* <DEDUP_REMOVED lines=26> */
[----:B------:R-:W-:-:S05]  /*5800*/  FMNMX R6, R85, R6, !PT ;  /* 0x0000000655067209 */ /* 0x000fca0007800000 */
[----:B------:R-:W1:Y:S02]  /*5810*/  SHFL.BFLY PT, R5, R6, 0x1, 0x1f ;  /* 0x0c201f0006057f89 */ /* 0x000e6400000e0000 */
[----:B-1----:R-:W-:Y:S02]  /*5820*/  FMNMX R10, R6, R5, !PT ;  /* 0x00000005060a7209 */ /* 0x002fe40007800000 */
[----:B------:R-:W-:-:S03]  /*5830*/  FMNMX R6, R34, R17, !PT ;  /* 0x0000001122067209 */ /* 0x000fc60007800000 */
[----:B------:R-:W1:Y:S01]  /*5840*/  SHFL.BFLY PT, R5, R10, 0x2, 0x1f ;  /* 0x0c401f000a057f89 */ /* 0x000e6200000e0000 */
[----:B------:R-:W-:-:S04]  /*5850*/  FMNMX R19, R35, R6, !PT ;  /* 0x0000000623137209 */ /* 0x000fc80007800000 */
[----:B------:R-:W-:-:S04]  /*5860*/  FMNMX R6, R38, R19, !PT ;  /* 0x0000001326067209 */ /* 0x000fc80007800000 */
[----:B------:R-:W-:-:S04]  /*5870*/  FMNMX R19, R39, R6, !PT ;  /* 0x0000000627137209 */ /* 0x000fc80007800000 */
[----:B------:R-:W-:-:S04]  /*5880*/  FMNMX R6, R42, R19, !PT ;  /* 0x000000132a067209 */ /* 0x000fc80007800000 */
[----:B------:R-:W-:-:S04]  /*5890*/  FMNMX R21, R43, R6, !PT ;  /* 0x000000062b157209 */ /* 0x000fc80007800000 */
[----:B------:R-:W-:Y:S02]  /*58a0*/  FMNMX R6, R46, R21, !PT ;  /* 0x000000152e067209 */ /* 0x000fe40007800000 */
[----:B-1----:R-:W-:Y:S02]  /*58b0*/  FMNMX R5, R10, R5, !PT ;  /* 0x000000050a057209 */ /* 0x002fe40007800000 */
[----:B------:R-:W-:Y:S02]  /*58c0*/  FMNMX R23, R47, R6, !PT ;  /* 0x000000062f177209 */ /* 0x000fe40007800000 */
[C---:B------:R-:W-:Y:S02]  /*58d0*/  FSETP.NEU.AND P2, PT, R5.reuse, -INF , PT ;  /* 0xff8000000500780b */ /* 0x040fe40003f4d000 */
[----:B------:R-:W-:Y:S02]  /*58e0*/  FMNMX R6, R50, R23, !PT ;  /* 0x0000001732067209 */ /* 0x000fe40007800000 */
[----:B------:R-:W-:-:S02]  /*58f0*/  FSEL R18, R5, RZ, P2 ;  /* 0x000000ff05127208 */ /* 0x000fc40001000000 */
[----:B------:R-:W-:-:S03]  /*5900*/  FMNMX R23, R51, R6, !PT ;  /* 0x0000000633177209 */ /* 0x000fc60007800000 */
[----:B------:R-:W-:Y:S01]  /*5910*/  FMUL R144, R18, UR5 ;  /* 0x0000000512907c20 */ /* 0x000fe20008400000 */
[----:B------:R-:W-:Y:S01]  /*5920*/  FMNMX R6, R54, R23, !PT ;  /* 0x0000001736067209 */ /* 0x000fe20007800000 */
[----:B------:R-:W-:Y:S02]  /*5930*/  FADD R18, -R18, R11 ;  /* 0x0000000b12127221 */ /* 0x000fe40000000100 */
[--C-:B------:R-:W-:Y:S01]  /*5940*/  FFMA R24, R24, UR5, -R144.reuse ;  /* 0x0000000518187c23 */ /* 0x100fe20008000890 */
[--C-:B------:R-:W-:Y:S01]  /*5950*/  FFMA R15, R25, UR5, -R144.reuse ;  /* 0x00000005190f7c23 */ /* 0x100fe20008000890 */
[--C-:B------:R-:W-:Y:S01]  /*5960*/  FFMA R10, R28, UR5, -R144.reuse ;  /* 0x000000051c0a7c23 */ /* 0x100fe20008000890 */
[--C-:B------:R-:W-:Y:S01]  /*5970*/  FFMA R19, R33, UR5, -R144.reuse ;  /* 0x0000000521137c23 */ /* 0x100fe20008000890 */
[--C-:B------:R-:W-:Y:S01]  /*5980*/  FFMA R17, R29, UR5, -R144.reuse ;  /* 0x000000051d117c23 */ /* 0x100fe20008000890 */
[----:B------:R-:W-:Y:S01]  /*5990*/  FSETP.GEU.AND P6, PT, R24, -126, PT ;  /* 0xc2fc00001800780b */ /* 0x000fe20003fce000 */
        /* <DEDUP_REMOVED lines=9> */
[--C-:B------:R-:W-:Y:S01]  /*5a30*/  FFMA R23, R41, UR5, -R144.reuse ;  /* 0x0000000529177c23 */ /* 0x100fe20008000890 */
[--C-:B------:R-:W-:Y:S01]  /*5a40*/  FFMA R37, R45, UR5, -R144.reuse ;  /* 0x000000052d257c23 */ /* 0x100fe20008000890 */
[--C-:B------:R-:W-:Y:S01]  /*5a50*/  FFMA R36, R48, UR5, -R144.reuse ;  /* 0x0000000530247c23 */ /* 0x100fe20008000890 */
[----:B------:R-:W-:Y:S01]  /*5a60*/  @!P6 FMUL R24, R24, 0.5 ;  /* 0x3f0000001818e820 */ /* 0x000fe20000400000 */
[--C-:B------:R-:W-:Y:S01]  /*5a70*/  FFMA R45, R53, UR5, -R144.reuse ;  /* 0x00000005352d7c23 */ /* 0x100fe20008000890 */
[----:B------:R-:W-:Y:S01]  /*5a80*/  @!P3 FMUL R15, R15, 0.5 ;  /* 0x3f0000000f0fb820 */ /* 0x000fe20000400000 */
[----:B------:R-:W-:Y:S01]  /*5a90*/  FMNMX R25, R55, R6, !PT ;  /* 0x0000000637197209 */ /* 0x000fe20007800000 */
[----:B------:R-:W-:Y:S01]  /*5aa0*/  @!P4 FMUL R10, R10, 0.5 ;  /* 0x3f0000000a0ac820 */ /* 0x000fe20000400000 */
[--C-:B------:R-:W-:Y:S01]  /*5ab0*/  FFMA R41, R49, UR5, -R144.reuse ;  /* 0x0000000531297c23 */ /* 0x100fe20008000890 */
[----:B------:R-:W1:Y:S01]  /*5ac0*/  MUFU.EX2 R24, R24 ;  /* 0x0000001800187308 */ /* 0x000e620000000800 */
[----:B------:R-:W-:Y:S01]  /*5ad0*/  @!P5 FMUL R17, R17, 0.5 ;  /* 0x3f0000001111d820 */ /* 0x000fe20000400000 */
[----:B------:R-:W-:Y:S01]  /*5ae0*/  @!P2 FMUL R28, R28, 0.5 ;  /* 0x3f0000001c1ca820 */ /* 0x000fe20000400000 */
[----:B------:R-:W-:Y:S01]  /*5af0*/  FMNMX R6, R58, R25, !PT ;  /* 0x000000193a067209 */ /* 0x000fe20007800000 */
[--C-:B------:R-:W-:Y:S01]  /*5b00*/  FFMA R16, R52, UR5, -R144.reuse ;  /* 0x0000000534107c23 */ /* 0x100fe20008000890 */
[--C-:B------:R-:W-:Y:S01]  /*5b10*/  FFMA R49, R56, UR5, -R144.reuse ;  /* 0x0000000538317c23 */ /* 0x100fe20008000890 */
[--C-:B------:R-:W-:Y:S01]  /*5b20*/  FFMA R40, R57, UR5, -R144.reuse ;  /* 0x0000000539287c23 */ /* 0x100fe20008000890 */
[----:B------:R-:W-:Y:S01]  /*5b30*/  FMNMX R25, R59, R6, !PT ;  /* 0x000000063b197209 */ /* 0x000fe20007800000 */
[----:B------:R-:W2:Y:S01]  /*5b40*/  MUFU.EX2 R15, R15 ;  /* 0x0000000f000f7308 */ /* 0x000ea20000000800 */
[--C-:B------:R-:W-:Y:S01]  /*5b50*/  FFMA R57, R64, UR5, -R144.reuse ;  /* 0x0000000540397c23 */ /* 0x100fe20008000890 */
[--C-:B------:R-:W-:Y:S01]  /*5b60*/  FFMA R53, R60, UR5, -R144.reuse ;  /* 0x000000053c357c23 */ /* 0x100fe20008000890 */
[----:B------:R-:W-:Y:S01]  /*5b70*/  FMNMX R6, R62, R25, !PT ;  /* 0x000000193e067209 */ /* 0x000fe20007800000 */
[--C-:B------:R-:W-:Y:S01]  /*5b80*/  FFMA R20, R61, UR5, -R144.reuse ;  /* 0x000000053d147c23 */ /* 0x100fe20008000890 */
[--C-:B------:R-:W-:Y:S01]  /*5b90*/  FFMA R22, R65, UR5, -R144.reuse ;  /* 0x0000000541167c23 */ /* 0x100fe20008000890 */
[--C-:B------:R-:W-:Y:S01]  /*5ba0*/  FFMA R61, R68, UR5, -R144.reuse ;  /* 0x00000005443d7c23 */ /* 0x100fe20008000890 */
[----:B------:R-:W-:Y:S01]  /*5bb0*/  FMNMX R25, R63, R6, !PT ;  /* 0x000000063f197209 */ /* 0x000fe20007800000 */
[----:B------:R-:W3:Y:S01]  /*5bc0*/  MUFU.EX2 R10, R10 ;  /* 0x0000000a000a7308 */ /* 0x000ee20000000800 */
[----:B-1----:R-:W-:Y:S01]  /*5bd0*/  @!P6 FMUL R24, R24, R24 ;  /* 0x000000181818e220 */ /* 0x002fe20000400000 */
[----:B------:R-:W-:Y:S01]  /*5be0*/  FSETP.GEU.AND P6, PT, R19, -126, PT ;  /* 0xc2fc00001300780b */ /* 0x000fe20003fce000 */
[--C-:B------:R-:W-:Y:S01]  /*5bf0*/  FFMA R48, R73, UR5, -R144.reuse ;  /* 0x0000000549307c23 */ /* 0x100fe20008000890 */
[----:B------:R-:W-:Y:S01]  /*5c00*/  FMNMX R6, R66, R25, !PT ;  /* 0x0000001942067209 */ /* 0x000fe20007800000 */
[--C-:B------:R-:W-:Y:S01]  /*5c10*/  FFMA R44, R69, UR5, -R144.reuse ;  /* 0x00000005452c7c23 */ /* 0x100fe20008000890 */
[--C-:B------:R-:W-:Y:S01]  /*5c20*/  FFMA R65, R72, UR5, -R144.reuse ;  /* 0x0000000548417c23 */ /* 0x100fe20008000890 */
[--C-:B------:R-:W-:Y:S01]  /*5c30*/  FFMA R69, R76, UR5, -R144.reuse ;  /* 0x000000054c457c23 */ /* 0x100fe20008000890 */
[----:B------:R-:W1:Y:S01]  /*5c40*/  MUFU.EX2 R17, R17 ;  /* 0x0000001100117308 */ /* 0x000e620000000800 */
[----:B--2---:R-:W-:Y:S01]  /*5c50*/  @!P3 FMUL R15, R15, R15 ;  /* 0x0000000f0f0fb220 */ /* 0x004fe20000400000 */
[----:B------:R-:W-:Y:S01]  /*5c60*/  FSETP.GEU.AND P3, PT, R12, -126, PT ;  /* 0xc2fc00000c00780b */ /* 0x000fe20003f6e000 */
[--C-:B------:R-:W-:Y:S01]  /*5c70*/  FFMA R52, R77, UR5, -R144.reuse ;  /* 0x000000054d347c23 */ /* 0x100fe20008000890 */
[----:B------:R-:W-:Y:S01]  /*5c80*/  FMNMX R25, R67, R6, !PT ;  /* 0x0000000643197209 */ /* 0x000fe20007800000 */
[--C-:B------:R-:W-:Y:S01]  /*5c90*/  FFMA R56, R81, UR5, -R144.reuse ;  /* 0x0000000551387c23 */ /* 0x100fe20008000890 */
[--C-:B------:R-:W-:Y:S01]  /*5ca0*/  FFMA R73, R80, UR5, -R144.reuse ;  /* 0x0000000550497c23 */ /* 0x100fe20008000890 */
[----:B------:R-:W-:Y:S01]  /*5cb0*/  @!P6 FMUL R19, R19, 0.5 ;  /* 0x3f0000001313e820 */ /* 0x000fe20000400000 */
[----:B------:R-:W2:Y:S01]  /*5cc0*/  MUFU.EX2 R28, R28 ;  /* 0x0000001c001c7308 */ /* 0x000ea20000000800 */
[----:B---3--:R-:W-:Y:S01]  /*5cd0*/  @!P4 FMUL R10, R10, R10 ;  /* 0x0000000a0a0ac220 */ /* 0x008fe20000400000 */
[----:B------:R-:W-:Y:S01]  /*5ce0*/  FSETP.GEU.AND P4, PT, R21, -126, PT ;  /* 0xc2fc00001500780b */ /* 0x000fe20003f8e000 */
[--C-:B------:R-:W-:Y:S01]  /*5cf0*/  FFMA R60, R85, UR5, -R144.reuse ;  /* 0x00000005553c7c23 */ /* 0x100fe20008000890 */
[----:B------:R-:W-:Y:S01]  /*5d00*/  FMNMX R6, R70, R25, !PT ;  /* 0x0000001946067209 */ /* 0x000fe20007800000 */
[----:B------:R-:W-:Y:S01]  /*5d10*/  FFMA R77, R84, UR5, -R144 ;  /* 0x00000005544d7c23 */ /* 0x000fe20008000890 */
[----:B------:R-:W-:Y:S01]  /*5d20*/  FMUL R18, R18, UR5 ;  /* 0x0000000512127c20 */ /* 0x000fe20008400000 */
[----:B------:R-:W-:Y:S01]  /*5d30*/  @!P3 FMUL R12, R12, 0.5 ;  /* 0x3f0000000c0cb820 */ /* 0x000fe20000400000 */
[----:B------:R-:W3:Y:S01]  /*5d40*/  MUFU.EX2 R19, R19 ;  /* 0x0000001300137308 */ /* 0x000ee20000000800 */
[----:B-1----:R-:W-:Y:S01]  /*5d50*/  @!P5 FMUL R17, R17, R17 ;  /* 0x000000111111d220 */ /* 0x002fe20000400000 */
[----:B------:R-:W-:-:S02]  /*5d60*/  FSETP.GEU.AND P5, PT, R32, -126, PT ;  /* 0xc2fc00002000780b */ /* 0x000fc40003fae000 */
[----:B------:R-:W-:-:S03]  /*5d70*/  FMNMX R25, R71, R6, !PT ;  /* 0x0000000647197209 */ /* 0x000fc60007800000 */
[----:B------:R-:W-:Y:S01]  /*5d80*/  @!P4 FMUL R21, R21, 0.5 ;  /* 0x3f0000001515c820 */ /* 0x000fe20000400000 */
[----:B------:R-:W1:Y:S01]  /*5d90*/  MUFU.EX2 R12, R12 ;  /* 0x0000000c000c7308 */ /* 0x000e620000000800 */
[----:B--2---:R-:W-:Y:S01]  /*5da0*/  @!P2 FMUL R28, R28, R28 ;  /* 0x0000001c1c1ca220 */ /* 0x004fe20000400000 */
[----:B------:R-:W-:Y:S02]  /*5db0*/  FSETP.GEU.AND P2, PT, R23, -126, PT ;  /* 0xc2fc00001700780b */ /* 0x000fe40003f4e000 */
[----:B------:R-:W-:-:S03]  /*5dc0*/  FMNMX R6, R74, R25, !PT ;  /* 0x000000194a067209 */ /* 0x000fc60007800000 */
[----:B------:R-:W-:Y:S01]  /*5dd0*/  @!P5 FMUL R32, R32, 0.5 ;  /* 0x3f0000002020d820 */ /* 0x000fe20000400000 */
[----:B------:R-:W2:Y:S01]  /*5de0*/  MUFU.EX2 R21, R21 ;  /* 0x0000001500157308 */ /* 0x000ea20000000800 */
[----:B---3--:R-:W-:Y:S01]  /*5df0*/  @!P6 FMUL R19, R19, R19 ;  /* 0x000000131313e220 */ /* 0x008fe20000400000 */
[----:B------:R-:W-:Y:S02]  /*5e00*/  FSETP.GEU.AND P6, PT, R14, -126, PT ;  /* 0xc2fc00000e00780b */ /* 0x000fe40003fce000 */
[----:B------:R-:W-:-:S03]  /*5e10*/  FMNMX R25, R75, R6, !PT ;  /* 0x000000064b197209 */ /* 0x000fc60007800000 */
[----:B------:R-:W-:Y:S01]  /*5e20*/  @!P2 FMUL R23, R23, 0.5 ;  /* 0x3f0000001717a820 */ /* 0x000fe20000400000 */
[----:B------:R-:W3:Y:S01]  /*5e30*/  MUFU.EX2 R32, R32 ;  /* 0x0000002000207308 */ /* 0x000ee20000000800 */
[----:B-1----:R-:W-:Y:S01]  /*5e40*/  @!P3 FMUL R12, R12, R12 ;  /* 0x0000000c0c0cb220 */ /* 0x002fe20000400000 */
[----:B------:R-:W-:Y:S02]  /*5e50*/  FSETP.GEU.AND P3, PT, R37, -126, PT ;  /* 0xc2fc00002500780b */ /* 0x000fe40003f6e000 */
        /* <DEDUP_REMOVED lines=29> */
[----:B------:R-:W-:Y:S01]  /*6030*/  FSETP.GEU.AND P4, PT, R40, -126, PT ;  /* 0xc2fc00002800780b */ /* 0x000fe20003f8e000 */
[----:B------:R-:W1:Y:S04]  /*6040*/  SHFL.BFLY PT, R25, R6, 0x1, 0x1f ;  /* 0x0c201f0006197f89 */ /* 0x000e6800000e0000 */
[----:B------:R-:W-:Y:S01]  /*6050*/  @!P3 FMUL R49, R49, 0.5 ;  /* 0x3f0000003131b820 */ /* 0x000fe20000400000 */
[----:B------:R-:W4:Y:S01]  /*6060*/  MUFU.EX2 R45, R45 ;  /* 0x0000002d002d7308 */ /* 0x000f220000000800 */
        /* <DEDUP_REMOVED lines=8> */
[----:B----4-:R-:W-:Y:S01]  /*60f0*/  @!P6 FMUL R45, R45, R45 ;  /* 0x0000002d2d2de220 */ /* 0x010fe20000400000 */
[----:B------:R-:W-:Y:S02]  /*6100*/  FSETP.GEU.AND P6, PT, R57, -126, PT ;  /* 0xc2fc00003900780b */ /* 0x000fe40003fce000 */
[----:B-1----:R-:W-:-:S03]  /*6110*/  FMNMX R6, R6, R25, !PT ;  /* 0x0000001906067209 */ /* 0x002fc60007800000 */
[----:B------:R-:W-:Y:S01]  /*6120*/  @!P2 FMUL R20, R20, 0.5 ;  /* 0x3f0000001414a820 */ /* 0x000fe20000400000 */
[----:B------:R-:W1:Y:S01]  /*6130*/  MUFU.EX2 R53, R53 ;  /* 0x0000003500357308 */ /* 0x000e620000000800 */
[----:B--2---:R-:W-:Y:S01]  /*6140*/  @!P3 FMUL R49, R49, R49 ;  /* 0x000000313131b220 */ /* 0x004fe20000400000 */
[----:B------:R-:W-:Y:S01]  /*6150*/  FSETP.GEU.AND P3, PT, R22, -126, PT ;  /* 0xc2fc00001600780b */ /* 0x000fe20003f6e000 */
[----:B------:R-:W2:Y:S02]  /*6160*/  SHFL.BFLY PT, R25, R6, 0x2, 0x1f ;  /* 0x0c401f0006197f89 */ /* 0x000ea400000e0000 */
[----:B------:R-:W-:Y:S01]  /*6170*/  FADD R11, R24, R49 ;  /* 0x00000031180b7221 */ /* 0x000fe20000000000 */
[----:B------:R-:W-:Y:S01]  /*6180*/  F2FP.F16.F32.PACK_AB R24, R15, R24 ;  /* 0x000000180f18723e */ /* 0x000fe200000000ff */
[----:B------:R-:W-:Y:S01]  /*6190*/  @!P6 FMUL R57, R57, 0.5 ;  /* 0x3f0000003939e820 */ /* 0x000fe20000400000 */
[----:B------:R-:W4:Y:S01]  /*61a0*/  MUFU.EX2 R20, R20 ;  /* 0x0000001400147308 */ /* 0x000f220000000800 */
        /* <DEDUP_REMOVED lines=8> */
[----:B----4-:R-:W-:Y:S01]  /*6230*/  @!P2 FMUL R20, R20, R20 ;  /* 0x000000141414a220 */ /* 0x010fe20000400000 */
[----:B------:R-:W-:Y:S02]  /*6240*/  FSETP.GEU.AND P2, PT, R65, -126, PT ;  /* 0xc2fc00004100780b */ /* 0x000fe40003f4e000 */
[----:B--2---:R-:W-:-:S03]  /*6250*/  FMNMX R6, R6, R25, !PT ;  /* 0x0000001906067209 */ /* 0x004fc60007800000 */
        /* <DEDUP_REMOVED lines=19> */
[----:B------:R-:W-:-:S04]  /*6390*/  FSETP.NEU.AND P2, PT, R6, -INF , PT ;  /* 0xff8000000600780b */ /* 0x000fc80003f4d000 */
[----:B------:R-:W-:Y:S01]  /*63a0*/  FSEL R72, R6, RZ, P2 ;  /* 0x000000ff06487208 */ /* 0x000fe20001000000 */
[----:B------:R-:W-:Y:S01]  /*63b0*/  @!P5 FMUL R73, R73, 0.5 ;  /* 0x3f0000004949d820 */ /* 0x000fe20000400000 */
[----:B------:R-:W1:Y:S01]  /*63c0*/  MUFU.EX2 R52, R52 ;  /* 0x0000003400347308 */ /* 0x000e620000000800 */
[----:B--2---:R-:W-:Y:S01]  /*63d0*/  @!P6 FMUL R48, R48, R48 ;  /* 0x000000303030e220 */ /* 0x004fe20000400000 */
[----:B------:R-:W-:Y:S01]  /*63e0*/  FSETP.GEU.AND P6, PT, R56, -126, PT ;  /* 0xc2fc00003800780b */ /* 0x000fe20003fce000 */
[C---:B------:R-:W-:Y:S01]  /*63f0*/  FMUL R76, R72.reuse, UR5 ;  /* 0x00000005484c7c20 */ /* 0x040fe20008400000 */
[----:B------:R-:W-:Y:S01]  /*6400*/  FSETP.GEU.AND P2, PT, R77, -126, PT ;  /* 0xc2fc00004d00780b */ /* 0x000fe20003f4e000 */
[----:B------:R-:W-:Y:S01]  /*6410*/  FADD R81, -R72, R13 ;  /* 0x0000000d48517221 */ /* 0x000fe20000000100 */
[----:B------:R-:W-:Y:S01]  /*6420*/  FADD R13, R28, R57 ;  /* 0x000000391c0d7221 */ /* 0x000fe20000000000 */
[--C-:B------:R-:W-:Y:S01]  /*6430*/  FFMA R25, R26, UR5, -R76.reuse ;  /* 0x000000051a197c23 */ /* 0x100fe2000800084c */
[----:B------:R-:W2:Y:S01]  /*6440*/  MUFU.EX2 R73, R73 ;  /* 0x0000004900497308 */ /* 0x000ea20000000800 */
[----:B---3--:R-:W-:Y:S01]  /*6450*/  @!P3 FMUL R69, R69, R69 ;  /* 0x000000454545b220 */ /* 0x008fe20000400000 */
[----:B------:R-:W-:Y:S01]  /*6460*/  FSETP.GEU.AND P3, PT, R60, -126, PT ;  /* 0xc2fc00003c00780b */ /* 0x000fe20003f6e000 */
[--C-:B------:R-:W-:Y:S01]  /*6470*/  FFMA R26, R27, UR5, -R76.reuse ;  /* 0x000000051b1a7c23 */ /* 0x100fe2000800084c */
[--C-:B------:R-:W-:Y:S01]  /*6480*/  FFMA R27, R30, UR5, -R76.reuse ;  /* 0x000000051e1b7c23 */ /* 0x100fe2000800084c */
[--C-:B------:R-:W-:Y:S01]  /*6490*/  FFMA R29, R34, UR5, -R76.reuse ;  /* 0x00000005221d7c23 */ /* 0x100fe2000800084c */
[--C-:B------:R-:W-:Y:S01]  /*64a0*/  FFMA R31, R31, UR5, -R76.reuse ;  /* 0x000000051f1f7c23 */ /* 0x100fe2000800084c */
[----:B------:R-:W-:Y:S01]  /*64b0*/  @!P6 FMUL R56, R56, 0.5 ;  /* 0x3f0000003838e820 */ /* 0x000fe20000400000 */
[--C-:B------:R-:W-:Y:S01]  /*64c0*/  FFMA R35, R35, UR5, -R76.reuse ;  /* 0x0000000523237c23 */ /* 0x100fe2000800084c */
[----:B-1----:R-:W-:Y:S01]  /*64d0*/  @!P4 FMUL R52, R52, R52 ;  /* 0x000000343434c220 */ /* 0x002fe20000400000 */
[----:B------:R-:W-:Y:S01]  /*64e0*/  FSETP.GEU.AND P4, PT, R25, -126, PT ;  /* 0xc2fc00001900780b */ /* 0x000fe20003f8e000 */
[----:B------:R-:W-:Y:S01]  /*64f0*/  @!P2 FMUL R77, R77, 0.5 ;  /* 0x3f0000004d4da820 */ /* 0x000fe20000400000 */
[--C-:B------:R-:W-:Y:S01]  /*6500*/  FFMA R39, R39, UR5, -R76.reuse ;  /* 0x0000000527277c23 */ /* 0x100fe2000800084c */
[----:B------:R-:W1:Y:S01]  /*6510*/  MUFU.EX2 R56, R56 ;  /* 0x0000003800387308 */ /* 0x000e620000000800 */
[--C-:B------:R-:W-:Y:S01]  /*6520*/  FFMA R43, R43, UR5, -R76.reuse ;  /* 0x000000052b2b7c23 */ /* 0x100fe2000800084c */
[----:B------:R-:W-:Y:S01]  /*6530*/  @!P3 FMUL R60, R60, 0.5 ;  /* 0x3f0000003c3cb820 */ /* 0x000fe20000400000 */
[--C-:B------:R-:W-:Y:S01]  /*6540*/  FFMA R33, R42, UR5, -R76.reuse ;  /* 0x000000052a217c23 */ /* 0x100fe2000800084c */
[----:B--2---:R-:W-:Y:S01]  /*6550*/  @!P5 FMUL R73, R73, R73 ;  /* 0x000000494949d220 */ /* 0x004fe20000400000 */
[----:B------:R-:W-:Y:S01]  /*6560*/  FSETP.GEU.AND P5, PT, R26, -126, PT ;  /* 0xc2fc00001a00780b */ /* 0x000fe20003fae000 */
[--C-:B------:R-:W-:Y:S01]  /*6570*/  FFMA R47, R47, UR5, -R76.reuse ;  /* 0x000000052f2f7c23 */ /* 0x100fe2000800084c */
[--C-:B------:R-:W-:Y:S01]  /*6580*/  FFMA R51, R51, UR5, -R76.reuse ;  /* 0x0000000533337c23 */ /* 0x100fe2000800084c */
[----:B------:R-:W2:Y:S01]  /*6590*/  MUFU.EX2 R60, R60 ;  /* 0x0000003c003c7308 */ /* 0x000ea20000000800 */
[--C-:B------:R-:W-:Y:S01]  /*65a0*/  FFMA R55, R55, UR5, -R76.reuse ;  /* 0x0000000537377c23 */ /* 0x100fe2000800084c */
[----:B------:R-:W-:Y:S01]  /*65b0*/  @!P4 FMUL R25, R25, 0.5 ;  /* 0x3f0000001919c820 */ /* 0x000fe20000400000 */
[--C-:B------:R-:W-:Y:S01]  /*65c0*/  FFMA R64, R62, UR5, -R76.reuse ;  /* 0x000000053e407c23 */ /* 0x100fe2000800084c */
[--C-:B------:R-:W-:Y:S01]  /*65d0*/  FFMA R66, R66, UR5, -R76.reuse ;  /* 0x0000000542427c23 */ /* 0x100fe2000800084c */
[--C-:B------:R-:W-:Y:S01]  /*65e0*/  FFMA R68, R70, UR5, -R76.reuse ;  /* 0x0000000546447c23 */ /* 0x100fe2000800084c */
[--C-:B------:R-:W-:Y:S01]  /*65f0*/  FFMA R70, R74, UR5, -R76.reuse ;  /* 0x000000054a467c23 */ /* 0x100fe2000800084c */
[--C-:B------:R-:W-:Y:S01]  /*6600*/  FFMA R82, R82, UR5, -R76.reuse ;  /* 0x0000000552527c23 */ /* 0x100fe2000800084c */
[----:B------:R-:W3:Y:S01]  /*6610*/  MUFU.EX2 R77, R77 ;  /* 0x0000004d004d7308 */ /* 0x000ee20000000800 */
[----:B-1----:R-:W-:Y:S01]  /*6620*/  @!P6 FMUL R56, R56, R56 ;  /* 0x000000383838e220 */ /* 0x002fe20000400000 */
[----:B------:R-:W-:Y:S01]  /*6630*/  FSETP.GEU.AND P6, PT, R27, -126, PT ;  /* 0xc2fc00001b00780b */ /* 0x000fe20003fce000 */
[----:B------:R-:W-:Y:S01]  /*6640*/  @!P5 FMUL R26, R26, 0.5 ;  /* 0x3f0000001a1ad820 */ /* 0x000fe20000400000 */
[--C-:B------:R-:W-:Y:S01]  /*6650*/  FFMA R78, R78, UR5, -R76.reuse ;  /* 0x000000054e4e7c23 */ /* 0x100fe2000800084c */
[--C-:B------:R-:W-:Y:S01]  /*6660*/  FFMA R83, R83, UR5, -R76.reuse ;  /* 0x0000000553537c23 */ /* 0x100fe2000800084c */
[--C-:B------:R-:W-:Y:S01]  /*6670*/  FFMA R80, R86, UR5, -R76.reuse ;  /* 0x0000000556507c23 */ /* 0x100fe2000800084c */
[--C-:B------:R-:W-:Y:S01]  /*6680*/  FFMA R79, R79, UR5, -R76.reuse ;  /* 0x000000054f4f7c23 */ /* 0x100fe2000800084c */
[----:B------:R-:W1:Y:S01]  /*6690*/  MUFU.EX2 R25, R25 ;  /* 0x0000001900197308 */ /* 0x000e620000000800 */
[----:B--2---:R-:W-:Y:S01]  /*66a0*/  @!P3 FMUL R60, R60, R60 ;  /* 0x0000003c3c3cb220 */ /* 0x004fe20000400000 */
[----:B------:R-:W-:Y:S01]  /*66b0*/  FSETP.GEU.AND P3, PT, R29, -126, PT ;  /* 0xc2fc00001d00780b */ /* 0x000fe20003f6e000 */
[----:B------:R-:W-:Y:S01]  /*66c0*/  FFMA R87, R87, UR5, -R76 ;  /* 0x0000000557577c23 */ /* 0x000fe2000800084c */
[----:B------:R-:W-:Y:S01]  /*66d0*/  FADD R74, R36, R73 ;  /* 0x00000049244a7221 */ /* 0x000fe20000000000 */
[----:B------:R-:W-:Y:S01]  /*66e0*/  FADD R72, R23, R48 ;  /* 0x0000003017487221 */ /* 0x000fe20000000000 */
[----:B------:R-:W-:Y:S01]  /*66f0*/  FMUL R81, R81, UR5 ;  /* 0x0000000551517c20 */ /* 0x000fe20008400000 */
[----:B------:R-:W-:Y:S01]  /*6700*/  @!P6 FMUL R27, R27, 0.5 ;  /* 0x3f0000001b1be820 */ /* 0x000fe20000400000 */
[----:B------:R2:W4:Y:S01]  /*6710*/  MUFU.EX2 R30, R26 ;  /* 0x0000001a001e7308 */ /* 0x0005220000000800 */
[----:B---3--:R-:W-:Y:S01]  /*6720*/  @!P2 FMUL R77, R77, R77 ;  /* 0x0000004d4d4da220 */ /* 0x008fe20000400000 */
[----:B------:R-:W-:-:S02]  /*6730*/  FSETP.GEU.AND P2, PT, R31, -126, PT ;  /* 0xc2fc00001f00780b */ /* 0x000fc40003f4e000 */
[----:B------:R-:W-:Y:S02]  /*6740*/  F2FP.F16.F32.PACK_AB R36, R41, R36 ;  /* 0x000000242924723e */ /* 0x000fe400000000ff */
[----:B------:R-:W-:Y:S01]  /*6750*/  F2FP.F16.F32.PACK_AB R28, R19, R28 ;  /* 0x0000001c131c723e */ /* 0x000fe200000000ff */
[----:B------:R-:W-:Y:S01]  /*6760*/  @!P3 FMUL R29, R29, 0.5 ;  /* 0x3f0000001d1db820 */ /* 0x000fe20000400000 */
[----:B------:R-:W3:Y:S01]  /*6770*/  MUFU.EX2 R27, R27 ;  /* 0x0000001b001b7308 */ /* 0x000ee20000000800 */
[----:B-1----:R-:W-:Y:S01]  /*6780*/  @!P4 FMUL R25, R25, R25 ;  /* 0x000000191919c220 */ /* 0x002fe20000400000 */
[----:B------:R-:W-:Y:S01]  /*6790*/  FSETP.GEU.AND P4, PT, R35, -126, PT ;  /* 0xc2fc00002300780b */ /* 0x000fe20003f8e000 */
[----:B--2---:R-:W-:Y:S01]  /*67a0*/  FFMA R26, R38, UR5, -R76 ;  /* 0x00000005261a7c23 */ /* 0x004fe2000800084c */
[----:B------:R-:W-:-:S03]  /*67b0*/  F2FP.F16.F32.PACK_AB R48, R48, R65 ;  /* 0x000000413030723e */ /* 0x000fc600000000ff */
[----:B------:R-:W-:Y:S01]  /*67c0*/  @!P2 FMUL R31, R31, 0.5 ;  /* 0x3f0000001f1fa820 */ /* 0x000fe20000400000 */
[----:B------:R-:W1:Y:S01]  /*67d0*/  MUFU.EX2 R29, R29 ;  /* 0x0000001d001d7308 */ /* 0x000e620000000800 */
[----:B----4-:R-:W-:Y:S01]  /*67e0*/  @!P5 FMUL R30, R30, R30 ;  /* 0x0000001e1e1ed220 */ /* 0x010fe20000400000 */
[----:B------:R-:W-:-:S05]  /*67f0*/  FSETP.GEU.AND P5, PT, R26, -126, PT ;  /* 0xc2fc00001a00780b */ /* 0x000fca0003fae000 */
[----:B------:R-:W-:Y:S01]  /*6800*/  @!P4 FMUL R35, R35, 0.5 ;  /* 0x3f0000002323c820 */ /* 0x000fe20000400000 */
[----:B------:R-:W2:Y:S01]  /*6810*/  MUFU.EX2 R34, R31 ;  /* 0x0000001f00227308 */ /* 0x000ea20000000800 */
[----:B---3--:R-:W-:Y:S01]  /*6820*/  @!P6 FMUL R27, R27, R27 ;  /* 0x0000001b1b1be220 */ /* 0x008fe20000400000 */
[----:B------:R-:W-:-:S05]  /*6830*/  FSETP.GEU.AND P6, PT, R39, -126, PT ;  /* 0xc2fc00002700780b */ /* 0x000fca0003fce000 */
[----:B------:R-:W-:Y:S01]  /*6840*/  @!P5 FMUL R26, R26, 0.5 ;  /* 0x3f0000001a1ad820 */ /* 0x000fe20000400000 */
[----:B------:R3:W4:Y:S01]  /*6850*/  MUFU.EX2 R38, R35 ;  /* 0x0000002300267308 */ /* 0x0007220000000800 */
[----:B-1----:R-:W-:Y:S01]  /*6860*/  @!P3 FMUL R29, R29, R29 ;  /* 0x0000001d1d1db220 */ /* 0x002fe20000400000 */
[----:B------:R-:W-:-:S05]  /*6870*/  FSETP.GEU.AND P3, PT, R43, -126, PT ;  /* 0xc2fc00002b00780b */ /* 0x000fca0003f6e000 */
[----:B------:R-:W-:Y:S01]  /*6880*/  @!P6 FMUL R39, R39, 0.5 ;  /* 0x3f0000002727e820 */ /* 0x000fe20000400000 */
[----:B------:R1:W5:Y:S01]  /*6890*/  MUFU.EX2 R31, R26 ;  /* 0x0000001a001f7308 */ /* 0x0003620000000800 */
[----:B---3--:R-:W-:Y:S01]  /*68a0*/  FFMA R35, R46, UR5, -R76 ;  /* 0x000000052e237c23 */ /* 0x008fe2000800084c */
[----:B--2---:R-:W-:Y:S01]  /*68b0*/  @!P2 FMUL R34, R34, R34 ;  /* 0x000000222222a220 */ /* 0x004fe20000400000 */
[----:B------:R-:W-:-:S04]  /*68c0*/  FSETP.GEU.AND P2, PT, R33, -126, PT ;  /* 0xc2fc00002100780b */ /* 0x000fc80003f4e000 */
[----:B------:R-:W-:Y:S01]  /*68d0*/  @!P3 FMUL R43, R43, 0.5 ;  /* 0x3f0000002b2bb820 */ /* 0x000fe20000400000 */
[----:B------:R2:W3:Y:S01]  /*68e0*/  MUFU.EX2 R42, R39 ;  /* 0x00000027002a7308 */ /* 0x0004e20000000800 */
[----:B----4-:R-:W-:Y:S01]  /*68f0*/  @!P4 FMUL R38, R38, R38 ;  /* 0x000000262626c220 */ /* 0x010fe20000400000 */
[----:B------:R-:W-:Y:S01]  /*6900*/  FSETP.GEU.AND P4, PT, R35, -126, PT ;  /* 0xc2fc00002300780b */ /* 0x000fe20003f8e000 */
[----:B-1----:R-:W-:-:S05]  /*6910*/  FFMA R26, R58, UR5, -R76 ;  /* 0x000000053a1a7c23 */ /* 0x002fca000800084c */
[----:B------:R1:W4:Y:S01]  /*6920*/  MUFU.EX2 R46, R43 ;  /* 0x0000002b002e7308 */ /* 0x0003220000000800 */
[----:B--2---:R-:W-:Y:S01]  /*6930*/  FFMA R39, R50, UR5, -R76 ;  /* 0x0000000532277c23 */ /* 0x004fe2000800084c */
[----:B-----5:R-:W-:Y:S01]  /*6940*/  @!P5 FMUL R31, R31, R31 ;  /* 0x0000001f1f1fd220 */ /* 0x020fe20000400000 */
[----:B------:R-:W-:Y:S01]  /*6950*/  FSETP.GEU.AND P5, PT, R47, -126, PT ;  /* 0xc2fc00002f00780b */ /* 0x000fe20003fae000 */
[----:B------:R-:W-:-:S03]  /*6960*/  @!P2 FMUL R33, R33, 0.5 ;  /* 0x3f0000002121a820 */ /* 0x000fc60000400000 */
[----:B------:R-:W-:Y:S01]  /*6970*/  @!P4 FMUL R35, R35, 0.5 ;  /* 0x3f0000002323c820 */ /* 0x000fe20000400000 */
[----:B---3--:R-:W-:Y:S01]  /*6980*/  @!P6 FMUL R42, R42, R42 ;  /* 0x0000002a2a2ae220 */ /* 0x008fe20000400000 */
[----:B------:R-:W-:Y:S01]  /*6990*/  FSETP.GEU.AND P6, PT, R39, -126, PT ;  /* 0xc2fc00002700780b */ /* 0x000fe20003fce000 */
[----:B-1----:R-:W-:Y:S01]  /*69a0*/  FFMA R43, R54, UR5, -R76 ;  /* 0x00000005362b7c23 */ /* 0x002fe2000800084c */
[----:B------:R-:W1:Y:S05]  /*69b0*/  MUFU.EX2 R33, R33 ;  /* 0x0000002100217308 */ /* 0x000e6a0000000800 */
[----:B------:R-:W-:Y:S01]  /*69c0*/  @!P5 FMUL R47, R47, 0.5 ;  /* 0x3f0000002f2fd820 */ /* 0x000fe20000400000 */
[----:B----4-:R-:W-:Y:S01]  /*69d0*/  @!P3 FMUL R46, R46, R46 ;  /* 0x0000002e2e2eb220 */ /* 0x010fe20000400000 */
[----:B------:R-:W-:Y:S01]  /*69e0*/  FSETP.GEU.AND P3, PT, R43, -126, PT ;  /* 0xc2fc00002b00780b */ /* 0x000fe20003f6e000 */
[----:B------:R-:W2:Y:S03]  /*69f0*/  MUFU.EX2 R35, R35 ;  /* 0x0000002300237308 */ /* 0x000ea60000000800 */
[----:B------:R-:W-:-:S05]  /*6a00*/  @!P6 FMUL R39, R39, 0.5 ;  /* 0x3f0000002727e820 */ /* 0x000fca0000400000 */
[----:B------:R3:W4:Y:S01]  /*6a10*/  MUFU.EX2 R50, R47 ;  /* 0x0000002f00327308 */ /* 0x0007220000000800 */
[----:B-1----:R-:W-:Y:S01]  /*6a20*/  @!P2 FMUL R33, R33, R33 ;  /* 0x000000212121a220 */ /* 0x002fe20000400000 */
[----:B------:R-:W-:Y:S02]  /*6a30*/  FSETP.GEU.AND P2, PT, R51, -126, PT ;  /* 0xc2fc00003300780b */ /* 0x000fe40003f4e000 */
[----:B------:R-:W-:-:S04]  /*6a40*/  @!P3 FMUL R43, R43, 0.5 ;  /* 0x3f0000002b2bb820 */ /* 0x000fc80000400000 */
[----:B------:R-:W1:Y:S01]  /*6a50*/  MUFU.EX2 R39, R39 ;  /* 0x0000002700277308 */ /* 0x000e620000000800 */
[--C-:B---3--:R-:W-:Y:S01]  /*6a60*/  FFMA R47, R59, UR5, -R76.reuse ;  /* 0x000000053b2f7c23 */ /* 0x108fe2000800084c */
[----:B--2---:R-:W-:Y:S01]  /*6a70*/  @!P4 FMUL R35, R35, R35 ;  /* 0x000000232323c220 */ /* 0x004fe20000400000 */
[----:B------:R-:W-:Y:S01]  /*6a80*/  FSETP.GEU.AND P4, PT, R55, -126, PT ;  /* 0xc2fc00003700780b */ /* 0x000fe20003f8e000 */
[----:B------:R-:W-:-:S03]  /*6a90*/  FFMA R59, R71, UR5, -R76 ;  /* 0x00000005473b7c23 */ /* 0x000fc6000800084c */
[----:B------:R-:W-:Y:S01]  /*6aa0*/  @!P2 FMUL R51, R51, 0.5 ;  /* 0x3f0000003333a820 */ /* 0x000fe20000400000 */
[----:B------:R-:W2:Y:S01]  /*6ab0*/  MUFU.EX2 R43, R43 ;  /* 0x0000002b002b7308 */ /* 0x000ea20000000800 */
[----:B----4-:R-:W-:Y:S01]  /*6ac0*/  @!P5 FMUL R50, R50, R50 ;  /* 0x000000323232d220 */ /* 0x010fe20000400000 */
[----:B------:R-:W-:-:S06]  /*6ad0*/  FSETP.GEU.AND P5, PT, R26, -126, PT ;  /* 0xc2fc00001a00780b */ /* 0x000fcc0003fae000 */
[----:B------:R-:W-:Y:S01]  /*6ae0*/  @!P4 FMUL R55, R55, 0.5 ;  /* 0x3f0000003737c820 */ /* 0x000fe20000400000 */
[----:B-1----:R-:W-:Y:S01]  /*6af0*/  @!P6 FMUL R39, R39, R39 ;  /* 0x000000272727e220 */ /* 0x002fe20000400000 */
[----:B------:R-:W-:Y:S01]  /*6b00*/  FSETP.GEU.AND P6, PT, R47, -126, PT ;  /* 0xc2fc00002f00780b */ /* 0x000fe20003fce000 */
[----:B------:R1:W3:Y:S04]  /*6b10*/  MUFU.EX2 R54, R51 ;  /* 0x0000003300367308 */ /* 0x0002e80000000800 */
[----:B------:R-:W-:Y:S01]  /*6b20*/  @!P5 FMUL R26, R26, 0.5 ;  /* 0x3f0000001a1ad820 */ /* 0x000fe20000400000 */
[----:B--2---:R-:W-:-:S03]  /*6b30*/  @!P3 FMUL R43, R43, R43 ;  /* 0x0000002b2b2bb220 */ /* 0x004fc60000400000 */
[----:B------:R2:W4:Y:S01]  /*6b40*/  MUFU.EX2 R58, R55 ;  /* 0x00000037003a7308 */ /* 0x0005220000000800 */
[--C-:B-1----:R-:W-:Y:S01]  /*6b50*/  FFMA R51, R63, UR5, -R76.reuse ;  /* 0x000000053f337c23 */ /* 0x102fe2000800084c */
[--C-:B------:R-:W-:Y:S02]  /*6b60*/  FFMA R63, R75, UR5, -R76.reuse ;  /* 0x000000054b3f7c23 */ /* 0x100fe4000800084c */
[----:B------:R-:W-:Y:S02]  /*6b70*/  @!P6 FMUL R47, R47, 0.5 ;  /* 0x3f0000002f2fe820 */ /* 0x000fe40000400000 */
[----:B------:R-:W-:Y:S02]  /*6b80*/  FSETP.GEU.AND P3, PT, R51, -126, PT ;  /* 0xc2fc00003300780b */ /* 0x000fe40003f6e000 */
[----:B------:R1:W5:Y:S01]  /*6b90*/  MUFU.EX2 R62, R26 ;  /* 0x0000001a003e7308 */ /* 0x0003620000000800 */
[----:B--2---:R-:W-:Y:S01]  /*6ba0*/  FFMA R55, R67, UR5, -R76 ;  /* 0x0000000543377c23 */ /* 0x004fe2000800084c */
[----:B---3--:R-:W-:Y:S01]  /*6bb0*/  @!P2 FMUL R54, R54, R54 ;  /* 0x000000363636a220 */ /* 0x008fe20000400000 */
[----:B------:R-:W-:Y:S01]  /*6bc0*/  FSETP.GEU.AND P2, PT, R64, -126, PT ;  /* 0xc2fc00004000780b */ /* 0x000fe20003f4e000 */
[----:B------:R-:W-:Y:S01]  /*6bd0*/  FADD R76, R13, R74 ;  /* 0x0000004a0d4c7221 */ /* 0x000fe20000000000 */
[----:B------:R-:W-:Y:S01]  /*6be0*/  FADD R13, R12, R61 ;  /* 0x0000003d0c0d7221 */ /* 0x000fe20000000000 */
[----:B------:R-:W-:-:S02]  /*6bf0*/  FADD R67, R41, R56 ;  /* 0x0000003829437221 */ /* 0x000fc40000000000 */
[----:B------:R-:W2:Y:S01]  /*6c00*/  MUFU.EX2 R47, R47 ;  /* 0x0000002f002f7308 */ /* 0x000ea20000000800 */
[----:B----4-:R-:W-:Y:S01]  /*6c10*/  @!P4 FMUL R58, R58, R58 ;  /* 0x0000003a3a3ac220 */ /* 0x010fe20000400000 */
[----:B------:R-:W-:Y:S01]  /*6c20*/  FSETP.GEU.AND P4, PT, R66, -126, PT ;  /* 0xc2fc00004200780b */ /* 0x000fe20003f8e000 */
[----:B------:R-:W-:Y:S01]  /*6c30*/  @!P3 FMUL R51, R51, 0.5 ;  /* 0x3f0000003333b820 */ /* 0x000fe20000400000 */
[----:B-1----:R-:W-:Y:S01]  /*6c40*/  FADD R26, R32, R65 ;  /* 0x00000041201a7221 */ /* 0x002fe20000000000 */
[----:B------:R-:W-:-:S03]  /*6c50*/  F2FP.F16.F32.PACK_AB R32, R23, R32 ;  /* 0x000000201720723e */ /* 0x000fc600000000ff */
[----:B------:R-:W-:Y:S01]  /*6c60*/  @!P2 FMUL R64, R64, 0.5 ;  /* 0x3f0000004040a820 */ /* 0x000fe20000400000 */
[----:B-----5:R-:W-:Y:S01]  /*6c70*/  @!P5 FMUL R62, R62, R62 ;  /* 0x0000003e3e3ed220 */ /* 0x020fe20000400000 */
[----:B------:R-:W-:Y:S01]  /*6c80*/  FSETP.GEU.AND P5, PT, R55, -126, PT ;  /* 0xc2fc00003700780b */ /* 0x000fe20003fae000 */
[----:B------:R-:W1:Y:S01]  /*6c90*/  MUFU.EX2 R51, R51 ;  /* 0x0000003300337308 */ /* 0x000e620000000800 */
[----:B------:R-:W-:Y:S01]  /*6ca0*/  FADD R71, R11, R26 ;  /* 0x0000001a0b477221 */ /* 0x000fe20000000000 */
[----:B------:R-:W-:Y:S01]  /*6cb0*/  FADD R11, R15, R40 ;  /* 0x000000280f0b7221 */ /* 0x000fe20000000000 */
[----:B------:R-:W-:Y:S01]  /*6cc0*/  FADD R26, R19, R22 ;  /* 0x00000016131a7221 */ /* 0x000fe20000000000 */
[----:B------:R-:W-:Y:S01]  /*6cd0*/  @!P4 FMUL R66, R66, 0.5 ;  /* 0x3f0000004242c820 */ /* 0x000fe20000400000 */
[----:B------:R-:W-:Y:S01]  /*6ce0*/  FADD R71, R71, R76 ;  /* 0x0000004c47477221 */ /* 0x000fe20000000000 */
[----:B--2---:R-:W-:Y:S01]  /*6cf0*/  @!P6 FMUL R47, R47, R47 ;  /* 0x0000002f2f2fe220 */ /* 0x004fe20000400000 */
[----:B------:R-:W-:Y:S01]  /*6d00*/  FSETP.GEU.AND P6, PT, R68, -126, PT ;  /* 0xc2fc00004400780b */ /* 0x000fe20003fce000 */
[----:B------:R-:W2:Y:S01]  /*6d10*/  MUFU.EX2 R64, R64 ;  /* 0x0000004000407308 */ /* 0x000ea20000000800 */
[----:B------:R-:W-:Y:S01]  /*6d20*/  FADD R74, R11, R72 ;  /* 0x000000480b4a7221 */ /* 0x000fe20000000000 */
[----:B------:R-:W-:Y:S01]  /*6d30*/  FADD R72, R16, R77 ;  /* 0x0000004d10487221 */ /* 0x000fe20000000000 */
[----:B------:R-:W-:Y:S01]  /*6d40*/  FADD R75, R26, R67 ;  /* 0x000000431a4b7221 */ /* 0x000fe20000000000 */
[----:B------:R-:W-:Y:S01]  /*6d50*/  @!P5 FMUL R55, R55, 0.5 ;  /* 0x3f0000003737d820 */ /* 0x000fe20000400000 */
[----:B------:R-:W-:Y:S01]  /*6d60*/  FADD R11, R10, R53 ;  /* 0x000000350a0b7221 */ /* 0x000fe20000000000 */
[----:B------:R-:W-:Y:S01]  /*6d70*/  FADD R26, R14, R69 ;  /* 0x000000450e1a7221 */ /* 0x000fe20000000000 */
[----:B------:R-:W-:Y:S01]  /*6d80*/  FADD R74, R74, R75 ;  /* 0x0000004b4a4a7221 */ /* 0x000fe20000000000 */
[----:B------:R-:W3:Y:S01]  /*6d90*/  MUFU.EX2 R66, R66 ;  /* 0x0000004200427308 */ /* 0x000ee20000000800 */
[----:B-1----:R-:W-:Y:S01]  /*6da0*/  @!P3 FMUL R51, R51, R51 ;  /* 0x000000333333b220 */ /* 0x002fe20000400000 */
[----:B------:R-:W-:Y:S01]  /*6db0*/  FSETP.GEU.AND P3, PT, R70, -126, PT ;  /* 0xc2fc00004600780b */ /* 0x000fe20003f6e000 */
[----:B------:R-:W-:Y:S01]  /*6dc0*/  FADD R67, R11, R26 ;  /* 0x0000001a0b437221 */ /* 0x000fe20000000000 */
[----:B------:R-:W-:Y:S01]  /*6dd0*/  @!P6 FMUL R68, R68, 0.5 ;  /* 0x3f0000004444e820 */ /* 0x000fe20000400000 */
[----:B------:R-:W-:Y:S01]  /*6de0*/  FADD R11, R17, R20 ;  /* 0x00000014110b7221 */ /* 0x000fe20000000000 */
[----:B------:R-:W-:Y:S01]  /*6df0*/  FADD R26, R37, R52 ;  /* 0x00000034251a7221 */ /* 0x000fe20000000000 */
[----:B------:R-:W-:Y:S01]  /*6e00*/  F2FP.F16.F32.PACK_AB R40, R40, R49 ;  /* 0x000000312828723e */ /* 0x000fe200000000ff */
[----:B------:R-:W1:Y:S01]  /*6e10*/  MUFU.EX2 R55, R55 ;  /* 0x0000003700377308 */ /* 0x000e620000000800 */
[----:B--2---:R-:W-:Y:S01]  /*6e20*/  @!P2 FMUL R64, R64, R64 ;  /* 0x000000404040a220 */ /* 0x004fe20000400000 */
[----:B------:R-:W-:Y:S01]  /*6e30*/  FSETP.GEU.AND P2, PT, R59, -126, PT ;  /* 0xc2fc00003b00780b */ /* 0x000fe20003f4e000 */
[----:B------:R-:W-:Y:S01]  /*6e40*/  FADD R26, R11, R26 ;  /* 0x0000001a0b1a7221 */ /* 0x000fe20000000000 */
[----:B------:R-:W-:Y:S01]  /*6e50*/  FADD R11, R25, R62 ;  /* 0x0000003e190b7221 */ /* 0x000fe20000000000 */
[----:B------:R-:W-:-:S02]  /*6e60*/  F2FP.F16.F32.PACK_AB R25, R30, R25 ;  /* 0x000000191e19723e */ /* 0x000fc400000000ff */
[----:B------:R-:W-:Y:S01]  /*6e70*/  @!P3 FMUL R70, R70, 0.5 ;  /* 0x3f0000004646b820 */ /* 0x000fe20000400000 */
[----:B------:R-:W2:Y:S01]  /*6e80*/  MUFU.EX2 R68, R68 ;  /* 0x0000004400447308 */ /* 0x000ea20000000800 */
[----:B---3--:R-:W-:Y:S01]  /*6e90*/  @!P4 FMUL R66, R66, R66 ;  /* 0x000000424242c220 */ /* 0x008fe20000400000 */
[----:B------:R-:W-:Y:S02]  /*6ea0*/  FSETP.GEU.AND P4, PT, R63, -126, PT ;  /* 0xc2fc00003f00780b */ /* 0x000fe40003f8e000 */
[----:B------:R-:W-:-:S03]  /*6eb0*/  F2FP.F16.F32.PACK_AB R41, R47, R62 ;  /* 0x0000003e2f29723e */ /* 0x000fc600000000ff */
        /* <DEDUP_REMOVED lines=11> */
[----:B------:R-:W-:-:S03]  /*6f70*/  FSETP.GEU.AND P3, PT, R83, -126, PT ;  /* 0xc2fc00005300780b */ /* 0x000fc60003f6e000 */
[----:B------:R-:W-:Y:S01]  /*6f80*/  FADD R144, R33, R70 ;  /* 0x0000004621907221 */ /* 0x000fe20000000000 */
[----:B------:R-:W-:Y:S01]  /*6f90*/  F2FP.F16.F32.PACK_AB R33, R46, R33 ;  /* 0x000000212e21723e */ /* 0x000fe200000000ff */
[----:B------:R-:W-:Y:S01]  /*6fa0*/  @!P6 FMUL R82, R82, 0.5 ;  /* 0x3f0000005252e820 */ /* 0x000fe20000400000 */
[----:B------:R3:W4:Y:S01]  /*6fb0*/  MUFU.EX2 R84, R78 ;  /* 0x0000004e00547308 */ /* 0x0007220000000800 */
[----:B-1----:R-:W-:Y:S01]  /*6fc0*/  @!P2 FMUL R59, R59, R59 ;  /* 0x0000003b3b3ba220 */ /* 0x002fe20000400000 */
[----:B------:R-:W-:Y:S01]  /*6fd0*/  FSETP.GEU.AND P2, PT, R81, -126, PT ;  /* 0xc2fc00005100780b */ /* 0x000fe20003f4e000 */
[----:B------:R-:W-:Y:S01]  /*6fe0*/  FADD R148, R11, R144 ;  /* 0x000000900b947221 */ /* 0x000fe20000000000 */
[----:B------:R-:W-:Y:S01]  /*6ff0*/  FADD R11, R27, R64 ;  /* 0x000000401b0b7221 */ /* 0x000fe20000000000 */
[----:B------:R-:W-:Y:S02]  /*7000*/  F2FP.F16.F32.PACK_AB R27, R34, R27 ;  /* 0x0000001b221b723e */ /* 0x000fe400000000ff */
[----:B------:R-:W-:Y:S01]  /*7010*/  @!P3 FMUL R83, R83, 0.5 ;  /* 0x3f0000005353b820 */ /* 0x000fe20000400000 */
[----:B------:R1:W5:Y:S01]  /*7020*/  MUFU.EX2 R86, R82 ;  /* 0x0000005200567308 */ /* 0x0003620000000800 */
[----:B--2---:R-:W-:Y:S01]  /*7030*/  @!P4 FMUL R63, R63, R63 ;  /* 0x0000003f3f3fc220 */ /* 0x004fe20000400000 */
[----:B------:R-:W-:Y:S01]  /*7040*/  FSETP.GEU.AND P4, PT, R79, -126, PT ;  /* 0xc2fc00004f00780b */ /* 0x000fe20003f8e000 */
[----:B---3--:R-:W-:Y:S01]  /*7050*/  FADD R78, R13, R72 ;  /* 0x000000480d4e7221 */ /* 0x008fe20000000000 */
[----:B------:R-:W-:Y:S01]  /*7060*/  FADD R72, R45, R60 ;  /* 0x0000003c2d487221 */ /* 0x000fe20000000000 */
[----:B------:R-:W-:Y:S01]  /*7070*/  FADD R13, R21, R44 ;  /* 0x0000002c150d7221 */ /* 0x000fe20000000000 */
[----:B------:R-:W-:Y:S01]  /*7080*/  FADD R145, R46, R63 ;  /* 0x0000003f2e917221 */ /* 0x000fe20000000000 */
[----:B------:R-:W-:Y:S01]  /*7090*/  @!P2 FMUL R81, R81, 0.5 ;  /* 0x3f0000005151a820 */ /* 0x000fe20000400000 */
[----:B------:R2:W3:Y:S01]  /*70a0*/  MUFU.EX2 R85, R83 ;  /* 0x0000005300557308 */ /* 0x0004e20000000800 */
[----:B----4-:R-:W-:Y:S01]  /*70b0*/  @!P5 FMUL R84, R84, R84 ;  /* 0x000000545454d220 */ /* 0x010fe20000400000 */
[----:B------:R-:W-:Y:S01]  /*70c0*/  FSETP.GEU.AND P5, PT, R80, -126, PT ;  /* 0xc2fc00005000780b */ /* 0x000fe20003fae000 */
[----:B------:R-:W-:Y:S01]  /*70d0*/  FADD R13, R13, R72 ;  /* 0x000000480d0d7221 */ /* 0x000fe20000000000 */
[----:B-1----:R-:W-:Y:S01]  /*70e0*/  FADD R82, R30, R47 ;  /* 0x0000002f1e527221 */ /* 0x002fe20000000000 */
[----:B------:R-:W-:Y:S01]  /*70f0*/  FADD R78, R67, R78 ;  /* 0x0000004e434e7221 */ /* 0x000fe20000000000 */
[----:B------:R-:W-:Y:S01]  /*7100*/  F2FP.F16.F32.PACK_AB R30, R21, R12 ;  /* 0x0000000c151e723e */ /* 0x000fe200000000ff */
[----:B------:R-:W-:Y:S01]  /*7110*/  @!P4 FMUL R79, R79, 0.5 ;  /* 0x3f0000004f4fc820 */ /* 0x000fe20000400000 */
[----:B------:R-:W-:Y:S01]  /*7120*/  FADD R13, R26, R13 ;  /* 0x0000000d1a0d7221 */ /* 0x000fe20000000000 */
[----:B-----5:R-:W-:Y:S01]  /*7130*/  @!P6 FMUL R86, R86, R86 ;  /* 0x000000565656e220 */ /* 0x020fe20000400000 */
[----:B------:R-:W-:Y:S01]  /*7140*/  FSETP.GEU.AND P6, PT, R87, -126, PT ;  /* 0xc2fc00005700780b */ /* 0x000fe20003fce000 */
[----:B--2---:R-:W-:Y:S01]  /*7150*/  FADD R83, R29, R66 ;  /* 0x000000421d537221 */ /* 0x004fe20000000000 */
[----:B------:R-:W-:Y:S01]  /*7160*/  FADD R74, R74, R13 ;  /* 0x0000000d4a4a7221 */ /* 0x000fe20000000000 */
[----:B------:R-:W1:Y:S01]  /*7170*/  MUFU.EX2 R79, R79 ;  /* 0x0000004f004f7308 */ /* 0x000e620000000800 */
[----:B------:R-:W-:Y:S01]  /*7180*/  FADD R146, R39, R86 ;  /* 0x0000005627927221 */ /* 0x000fe20000000000 */
[----:B------:R-:W-:Y:S01]  /*7190*/  @!P5 FMUL R80, R80, 0.5 ;  /* 0x3f0000005050d820 */ /* 0x000fe20000400000 */
[----:B------:R-:W-:Y:S01]  /*71a0*/  FADD R71, R71, R78 ;  /* 0x0000004e47477221 */ /* 0x000fe20000000000 */
[----:B---3--:R-:W-:Y:S01]  /*71b0*/  @!P3 FMUL R85, R85, R85 ;  /* 0x000000555555b220 */ /* 0x008fe20000400000 */
[----:B------:R-:W-:Y:S01]  /*71c0*/  FSETP.GEU.AND P3, PT, R18, -126, PT ;  /* 0xc2fc00001200780b */ /* 0x000fe20003f6e000 */
[----:B------:R-:W-:Y:S01]  /*71d0*/  FADD R151, R83, R146 ;  /* 0x0000009253977221 */ /* 0x000fe20000000000 */
[----:B------:R-:W-:Y:S01]  /*71e0*/  FADD R146, R82, R145 ;  /* 0x0000009152927221 */ /* 0x000fe20000000000 */
[----:B------:R2:W3:Y:S01]  /*71f0*/  MUFU.EX2 R72, R80 ;  /* 0x0000005000487308 */ /* 0x0004e20000000800 */
[----:B------:R-:W-:Y:S01]  /*7200*/  FADD R82, R35, R84 ;  /* 0x0000005423527221 */ /* 0x000fe20000000000 */
[----:B------:R-:W-:Y:S01]  /*7210*/  @!P6 FMUL R87, R87, 0.5 ;  /* 0x3f0000005757e820 */ /* 0x000fe20000400000 */
[----:B------:R-:W-:Y:S01]  /*7220*/  FADD R83, R54, R85 ;  /* 0x0000005536537221 */ /* 0x000fe20000000000 */
[----:B------:R-:W-:Y:S01]  /*7230*/  FADD R148, R148, R151 ;  /* 0x0000009794947221 */ /* 0x000fe20000000000 */
[----:B------:R-:W-:Y:S01]  /*7240*/  FADD R149, R11, R82 ;  /* 0x000000520b957221 */ /* 0x000fe20000000000 */
[----:B------:R-:W-:Y:S01]  /*7250*/  FADD R82, R31, R68 ;  /* 0x000000441f527221 */ /* 0x000fe20000000000 */
[----:B------:R-:W-:Y:S01]  /*7260*/  SHF.L.U32 R13, R9, 0x1f, RZ ;  /* 0x0000001f090d7819 */ /* 0x000fe200000006ff */
[----:B------:R-:W4:Y:S01]  /*7270*/  MUFU.EX2 R87, R87 ;  /* 0x0000005700577308 */ /* 0x000f220000000800 */
[----:B--2---:R-:W-:Y:S01]  /*7280*/  FADD R80, R38, R55 ;  /* 0x0000003726507221 */ /* 0x004fe20000000000 */
[----:B------:R-:W-:Y:S01]  /*7290*/  @!P3 FMUL R18, R18, 0.5 ;  /* 0x3f0000001212b820 */ /* 0x000fe20000400000 */
[----:B-1----:R-:W-:Y:S01]  /*72a0*/  @!P4 FMUL R79, R79, R79 ;  /* 0x0000004f4f4fc220 */ /* 0x002fe20000400000 */
[----:B------:R-:W-:Y:S01]  /*72b0*/  FADD R74, R71, R74 ;  /* 0x0000004a474a7221 */ /* 0x000fe20000000000 */
[----:B------:R-:W-:Y:S01]  /*72c0*/  FADD R153, R80, R83 ;  /* 0x0000005350997221 */ /* 0x000fe20000000000 */
[----:B------:R-:W-:Y:S01]  /*72d0*/  FADD R80, R34, R51 ;  /* 0x0000003322507221 */ /* 0x000fe20000000000 */
[----:B------:R-:W-:Y:S01]  /*72e0*/  FADD R145, R50, R79 ;  /* 0x0000004f32917221 */ /* 0x000fe20000000000 */
[----:B------:R-:W1:Y:S01]  /*72f0*/  MUFU.EX2 R11, R18 ;  /* 0x00000012000b7308 */ /* 0x000e620000000800 */
[----:B---3--:R-:W-:Y:S01]  /*7300*/  @!P5 FMUL R72, R72, R72 ;  /* 0x000000484848d220 */ /* 0x008fe20000400000 */
[----:B------:R-:W-:Y:S01]  /*7310*/  FADD R83, R42, R59 ;  /* 0x0000003b2a537221 */ /* 0x000fe20000000000 */
[----:B------:R-:W-:Y:S01]  /*7320*/  FADD R80, R80, R145 ;  /* 0x0000009150507221 */ /* 0x000fe20000000000 */
[----:B------:R-:W-:Y:S01]  /*7330*/  FADD R146, R146, R153 ;  /* 0x0000009992927221 */ /* 0x000fe20000000000 */
[----:B------:R-:W-:Y:S01]  /*7340*/  FADD R147, R43, R72 ;  /* 0x000000482b937221 */ /* 0x000fe20000000000 */
[----:B------:R-:W-:-:S02]  /*7350*/  F2FP.F16.F32.PACK_AB R34, R37, R14 ;  /* 0x0000000e2522723e */ /* 0x000fc400000000ff */
[----:B------:R-:W2:Y:S01]  /*7360*/  MUFU.EX2 R18, R81 ;  /* 0x0000005100127308 */ /* 0x000ea20000000800 */
[----:B----4-:R-:W-:Y:S01]  /*7370*/  @!P6 FMUL R87, R87, R87 ;  /* 0x000000575757e220 */ /* 0x010fe20000400000 */
[----:B------:R-:W-:Y:S01]  /*7380*/  FADD R82, R82, R147 ;  /* 0x0000009352527221 */ /* 0x000fe20000000000 */
[----:B------:R-:W-:Y:S02]  /*7390*/  F2FP.F16.F32.PACK_AB R37, R54, R39 ;  /* 0x000000273625723e */ /* 0x000fe400000000ff */
[C---:B------:R-:W-:Y:S01]  /*73a0*/  FADD R144, R58.reuse, R87 ;  /* 0x000000573a907221 */ /* 0x040fe20000000000 */
[----:B------:R-:W-:Y:S01]  /*73b0*/  FADD R149, R149, R82 ;  /* 0x0000005295957221 */ /* 0x000fe20000000000 */
[----:B------:R-:W-:Y:S02]  /*73c0*/  F2FP.F16.F32.PACK_AB R39, R58, R43 ;  /* 0x0000002b3a27723e */ /* 0x000fe400000000ff */
[----:B------:R-:W-:Y:S01]  /*73d0*/  FADD R83, R83, R144 ;  /* 0x0000009053537221 */ /* 0x000fe20000000000 */
[----:B------:R-:W-:Y:S01]  /*73e0*/  FADD R148, R148, R149 ;  /* 0x0000009594947221 */ /* 0x000fe20000000000 */
[----:B-1----:R-:W-:Y:S01]  /*73f0*/  @!P3 FMUL R11, R11, R11 ;  /* 0x0000000b0b0bb220 */ /* 0x002fe20000400000 */
[----:B------:R-:W-:Y:S01]  /*7400*/  F2FP.F16.F32.PACK_AB R43, R51, R64 ;  /* 0x00000040332b723e */ /* 0x000fe200000000ff */
[----:B------:R-:W-:Y:S01]  /*7410*/  FADD R83, R80, R83 ;  /* 0x0000005350537221 */ /* 0x000fe20000000000 */
[----:B------:R-:W-:Y:S01]  /*7420*/  F2FP.F16.F32.PACK_AB R29, R38, R29 ;  /* 0x0000001d261d723e */ /* 0x000fe200000000ff */
[----:B------:R-:W-:Y:S01]  /*7430*/  FFMA R4, R11, R4, R74 ;  /* 0x000000040b047223 */ /* 0x000fe2000000004a */
[----:B------:R-:W-:Y:S01]  /*7440*/  F2FP.F16.F32.PACK_AB R31, R42, R31 ;  /* 0x0000001f2a1f723e */ /* 0x000fe200000000ff */
[----:B------:R-:W-:Y:S01]  /*7450*/  FADD R83, R146, R83 ;  /* 0x0000005392537221 */ /* 0x000fe20000000000 */
[----:B--2---:R-:W-:Y:S01]  /*7460*/  @!P2 FMUL R18, R18, R18 ;  /* 0x000000121212a220 */ /* 0x004fe20000400000 */
[----:B------:R1:W2:Y:S01]  /*7470*/  SYNCS.PHASECHK.TRANS64.TRYWAIT P2, [UR6+0x2a000], R13 ;  /* 0x02a0000dff0075a7 */ /* 0x0002a20008040146 */
[----:B------:R-:W-:Y:S01]  /*7480*/  F2FP.F16.F32.PACK_AB R35, R50, R35 ;  /* 0x000000233223723e */ /* 0x000fe200000000ff */
[----:B------:R-:W-:Y:S01]  /*7490*/  FADD R83, R148, R83 ;  /* 0x0000005394537221 */ /* 0x000fe20000000000 */
[----:B------:R-:W-:Y:S01]  /*74a0*/  F2FP.F16.F32.PACK_AB R51, R79, R84 ;  /* 0x000000544f33723e */ /* 0x000fe200000000ff */
[----:B------:R-:W-:Y:S01]  /*74b0*/  FMUL R136, R136, R11 ;  /* 0x0000000b88887220 */ /* 0x000fe20000400000 */
[----:B------:R-:W-:Y:S01]  /*74c0*/  F2FP.F16.F32.PACK_AB R85, R85, R86 ;  /* 0x000000565555723e */ /* 0x000fe200000000ff */
[----:B------:R-:W-:Y:S01]  /*74d0*/  FFMA R3, R18, R3, R83 ;  /* 0x0000000312037223 */ /* 0x000fe20000000053 */
[-C--:B------:R-:W-:Y:S01]  /*74e0*/  FMUL R137, R137, R11.reuse ;  /* 0x0000000b89897220 */ /* 0x080fe20000400000 */
        /* <DEDUP_REMOVED lines=25> */
[----:B------:R-:W-:Y:S01]  /*7680*/  FMUL R93, R93, R11 ;  /* 0x0000000b5d5d7220 */ /* 0x000fe20000400000 */
[----:B------:R-:W-:Y:S01]  /*7690*/  F2FP.F16.F32.PACK_AB R26, R17, R10 ;  /* 0x0000000a111a723e */ /* 0x000fe200000000ff */
        /* <DEDUP_REMOVED lines=38> */
[----:B-12---:R-:W-:Y:S06]  /*7900*/  @!P0 BRA `(.L_x_27) ;  /* 0x0000000000048947 */ /* 0x006fec0003800000 */
[----:B------:R-:W-:Y:S01]  /*7910*/  BPT.TRAP 0x1 ;  /* 0x000000040000795c */ /* 0x000fe20000300000 */
.L_x_27:
[----:B------:R-:W-:Y:S05]  /*7920*/  @P2 BRA `(.L_x_28) ;  /* 0x0000000000082947 */ /* 0x000fea0003800000 */
[----:B------:R-:W1:Y:S02]  /*7930*/  SYNCS.PHASECHK.TRANS64.TRYWAIT P2, [UR6+0x2a000], R13 ;  /* 0x02a0000dff0075a7 */ /* 0x000e640008040146 */
[----:B-1----:R-:W-:Y:S05]  /*7940*/  @!P2 BRA `(.L_x_29) ;  /* 0x000000980004a947 */ /* 0x002fea0003800000 */
.L_x_28:
[----:B------:R-:W-:Y:S01]  /*7950*/  UIMAD UR6, UR4, 0x700, UR40 ;  /* 0x00000700040678a4 */ /* 0x000fe2000f8e0228 */
[----:B------:R-:W-:Y:S01]  /*7960*/  WARPGROUP.ARRIVE ;  /* 0x00000000000079c5 */ /* 0x000fe20000000000 */
[----:B------:R-:W-:Y:S01]  /*7970*/  UMOV UR7, 0xc0000010 ;  /* 0xc000001000077882 */ /* 0x000fe20000000000 */
[----:B------:R-:W-:Y:S01]  /*7980*/  UMOV UR11, 0xc0000010 ;  /* 0xc0000010000b7882 */ /* 0x000fe20000000000 */
[----:B------:R-:W-:Y:S01]  /*7990*/  UIADD3 UR10, UR6, 0x100, URZ ;  /* 0x00000100060a7890 */ /* 0x000fe2000fffe03f */
[----:B------:R-:W-:Y:S01]  /*79a0*/  F2FP.F16.F32.PACK_AB R87, R87, R72 ;  /* 0x000000485757723e */ /* 0x000fe200000000ff */
[----:B------:R-:W-:Y:S01]  /*79b0*/  UIADD3 UR14, UR6, 0x200, URZ ;  /* 0x00000200060e7890 */ /* 0x000fe2000fffe03f */
[----:B------:R-:W-:Y:S02]  /*79c0*/  UMOV UR15, 0xc0000010 ;  /* 0xc0000010000f7882 */ /* 0x000fe40000000000 */
[----:B------:R-:W-:Y:S01]  /*79d0*/  HGMMA.64x16x16.F32 R136, R24, gdesc[UR4].tnspB, R136, gsb0 ;  /* 0x4020000418887df0 */ /* 0x000fe20008000888 */
[----:B------:R-:W-:Y:S01]  /*79e0*/  UIADD3 UR18, UR6, 0x300, URZ ;  /* 0x0000030006127890 */ /* 0x000fe2000fffe03f */
[----:B------:R-:W-:Y:S01]  /*79f0*/  UMOV UR19, 0xc0000010 ;  /* 0xc000001000137882 */ /* 0x000fe20000000000 */
[----:B------:R-:W-:Y:S01]  /*7a00*/  UIADD3 UR22, UR6, 0x400, URZ ;  /* 0x0000040006167890 */ /* 0x000fe2000fffe03f */
[----:B------:R-:W-:Y:S01]  /*7a10*/  UMOV UR23, 0xc0000010 ;  /* 0xc000001000177882 */ /* 0x000fe20000000000 */
[----:B------:R-:W-:Y:S01]  /*7a20*/  UMOV UR7, 0xc0000010 ;  /* 0xc000001000077882 */ /* 0x000fe20000000000 */
[----:B------:R-:W-:-:S02]  /*7a30*/  WARPGROUP.DEPBAR.LE gsb0, 0x0 ;  /* 0x00008000000079c5 */ /* 0x000fc40000010000 */
        /* <DEDUP_REMOVED lines=249> */
[----:B------:R-:W-:Y:S01]  /*89d0*/  UIADD3 UR6, UR6, 0x6e0, URZ ;  /* 0x000006e006067890 */ /* 0x000fe2000fffe03f */
        /* <DEDUP_REMOVED lines=18> */
.L_x_30:
[----:B------:R-:W-:-:S04]  /*8b00*/  ULEA UR6, UR43, UR36, 0x3 ;  /* 0x000000242b067291 */ /* 0x000fc8000f8e183f */
[----:B------:R-:W-:-:S04]  /*8b10*/  UIADD3 UR6, UR6, 0x2a028, URZ ;  /* 0x0002a02806067890 */ /* 0x000fc8000fffe03f */
[----:B------:R-:W-:-:S09]  /*8b20*/  UPRMT UR6, URZ, 0x654, UR6 ;  /* 0x000006543f067896 */ /* 0x000fd20008000006 */
[----:B------:R-:W-:Y:S01]  /*8b30*/  SYNCS.ARRIVE.TRANS64.RED.A1T0 RZ, [UR6], RZ ;  /* 0x000000ffffff79a7 */ /* 0x000fe20008100406 */
[----:B------:R-:W-:Y:S05]  /*8b40*/  @P1 BRA `(.L_x_31) ;  /* 0x0000000000041947 */ /* 0x000fea0003800000 */
[----:B------:R-:W-:Y:S01]  /*8b50*/  BPT.TRAP 0x1 ;  /* 0x000000040000795c */ /* 0x000fe20000300000 */
.L_x_31:
[----:B------:R-:W-:-:S04]  /*8b60*/  UIADD3 UR43, UR43, 0x1, URZ ;  /* 0x000000012b2b7890 */ /* 0x000fc8000fffe03f */
[----:B------:R-:W-:-:S04]  /*8b70*/  UISETP.NE.AND UP0, UPT, UR43, 0x5, UPT ;  /* 0x000000052b00788c */ /* 0x000fc8000bf05270 */
[----:B------:R-:W-:Y:S01]  /*8b80*/  USEL UR43, UR43, URZ, UP0 ;  /* 0x0000003f2b2b7287 */ /* 0x000fe20008000000 */
[----:B------:R-:W-:Y:S11]  /*8b90*/  @!P0 BRA `(.L_x_32) ;  /* 0x0000000000048947 */ /* 0x000ff60003800000 */
[----:B------:R-:W-:Y:S01]  /*8ba0*/  BPT.TRAP 0x1 ;  /* 0x000000040000795c */ /* 0x000fe20000300000 */
.L_x_32:
[----:B------:R-:W-:-:S04]  /*8bb0*/  ULEA UR6, UR43, UR36, 0x3 ;  /* 0x000000242b067291 */ /* 0x000fc8000f8e183f */
[----:B------:R-:W-:-:S04]  /*8bc0*/  UIADD3 UR6, UR6, 0x2a028, URZ ;  /* 0x0002a02806067890 */ /* 0x000fc8000fffe03f */
[----:B------:R-:W-:-:S09]  /*8bd0*/  UPRMT UR6, URZ, 0x654, UR6 ;  /* 0x000006543f067896 */ /* 0x000fd20008000006 */
[----:B------:R-:W-:Y:S01]  /*8be0*/  SYNCS.ARRIVE.TRANS64.RED.A1T0 RZ, [UR6], RZ ;  /* 0x000000ffffff79a7 */ /* 0x000fe20008100406 */
[----:B------:R-:W-:Y:S05]  /*8bf0*/  @P1 BRA `(.L_x_33) ;  /* 0x0000000000041947 */ /* 0x000fea0003800000 */
[----:B------:R-:W-:Y:S01]  /*8c00*/  BPT.TRAP 0x1 ;  /* 0x000000040000795c */ /* 0x000fe20000300000 */
.L_x_33:
[----:B------:R-:W-:Y:S01]  /*8c10*/  UIADD3 UR4, UR4, 0x1, URZ ;  /* 0x0000000104047890 */ /* 0x000fe2000fffe03f */
[C---:B------:R-:W-:Y:S01]  /*8c20*/  ISETP.GT.AND P2, PT, R8.reuse, 0x2, PT ;  /* 0x000000020800780c */ /* 0x040fe20003f44270 */
[----:B------:R-:W-:Y:S01]  /*8c30*/  UIADD3 UR43, UR43, 0x1, URZ ;  /* 0x000000012b2b7890 */ /* 0x000fe2000fffe03f */
[----:B------:R-:W-:Y:S01]  /*8c40*/  IADD3 R8, R8, -0x1, RZ ;  /* 0xffffffff08087810 */ /* 0x000fe20007ffe0ff */
[----:B------:R-:W-:Y:S01]  /*8c50*/  UISETP.NE.AND UP2, UPT, UR4, 0x5, UPT ;  /* 0x000000050400788c */ /* 0x000fe2000bf45270 */
[----:B------:R-:W-:Y:S01]  /*8c60*/  VIADD R7, R7, 0x80 ;  /* 0x0000008007077836 */ /* 0x000fe20000000000 */
[----:B------:R-:W-:Y:S01]  /*8c70*/  UISETP.NE.AND UP0, UPT, UR43, 0x5, UPT ;  /* 0x000000052b00788c */ /* 0x000fe2000bf05270 */
[----:B------:R-:W-:Y:S01]  /*8c80*/  MOV R11, R5 ;  /* 0x00000005000b7202 */ /* 0x000fe20000000f00 */
[----:B------:R-:W-:Y:S01]  /*8c90*/  USEL UR6, URZ, 0x1, UP2 ;  /* 0x000000013f067887 */ /* 0x000fe20009000000 */
[----:B-1----:R-:W-:Y:S01]  /*8ca0*/  MOV R13, R6 ;  /* 0x00000006000d7202 */ /* 0x002fe20000000f00 */
[----:B------:R-:W-:-:S02]  /*8cb0*/  USEL UR43, UR43, URZ, UP0 ;  /* 0x0000003f2b2b7287 */ /* 0x000fc40008000000 */
[----:B------:R-:W-:Y:S02]  /*8cc0*/  USEL UR41, UR4, URZ, UP2 ;  /* 0x0000003f04297287 */ /* 0x000fe40009000000 */
[----:B------:R-:W-:Y:S01]  /*8cd0*/  LOP3.LUT R9, R9, UR6, RZ, 0x3c, !PT ;  /* 0x0000000609097c12 */ /* 0x000fe2000f8e3cff */
[----:B------:R-:W-:Y:S09]  /*8ce0*/  @P2 BRA `(.L_x_34) ;  /* 0xffffffc400702947 */ /* 0x000ff2000383ffff */
.L_x_23:
[----:B------:R-:W-:-:S13]  /*8cf0*/  ISETP.GE.AND P2, PT, R8, 0x1, PT ;  /* 0x000000010800780c */ /* 0x000fda0003f46270 */
[----:B------:R-:W-:Y:S05]  /*8d00*/  @!P2 BRA `(.L_x_35) ;  /* 0x000000440038a947 */ /* 0x000fea0003800000 */
[----:B------:R-:W-:Y:S01]  /*8d10*/  MOV R10, R5 ;  /* 0x00000005000a7202 */ /* 0x000fe20000000f00 */
[----:B------:R-:W-:Y:S01]  /*8d20*/  IMAD.MOV.U32 R11, RZ, RZ, R6 ;  /* 0x000000ffff0b7224 */ /* 0x000fe200078e0006 */
[----:B------:R-:W-:-:S06]  /*8d30*/  ULDC UR22, c[0x0][0x604] ;  /* 0x0001810000167ab9 */ /* 0x000fcc0000000800 */
.L_x_46:
[----:B------:R-:W-:Y:S05]  /*8d40*/  @!P0 BRA `(.L_x_36) ;  /* 0x0000000000048947 */ /* 0x000fea0003800000 */
[----:B------:R-:W-:Y:S01]  /*8d50*/  BPT.TRAP 0x1 ;  /* 0x000000040000795c */ /* 0x000fe20000300000 */
.L_x_36:
[----:B------:R-:W-:Y:S01]  /*8d60*/  ULEA UR4, UR41, UR36, 0x3 ;  /* 0x0000002429047291 */ /* 0x000fe2000f8e183f */
[----:B------:R-:W-:-:S08]  /*8d70*/  SHF.L.U32 R5, R9, 0x1f, RZ ;  /* 0x0000001f09057819 */ /* 0x000fd000000006ff */
[----:B------:R-:W1:Y:S02]  /*8d80*/  SYNCS.PHASECHK.TRANS64.TRYWAIT P2, [UR4+0x2a000], R5 ;  /* 0x02a00005ff0075a7 */ /* 0x000e640008040144 */
[----:B-1----:R-:W-:Y:S05]  /*8d90*/  @!P2 BRA `(.L_x_37) ;  /* 0x000000840008a947 */ /* 0x002fea0003800000 */
.L_x_116:
[----:B------:R-:W-:Y:S01]  /*8da0*/  UIMAD UR18, UR41, 0x700, UR42 ;  /* 0x00000700291278a4 */ /* 0x000fe2000f8e022a */
[----:B------:R-:W-:Y:S01]  /*8db0*/  WARPGROUP.ARRIVE ;  /* 0x00000000000079c5 */ /* 0x000fe20000000000 */
[----:B------:R-:W-:Y:S01]  /*8dc0*/  UMOV UR4, UR20 ;  /* 0x0000001400047c82 */ /* 0x000fe20008000000 */
[----:B------:R-:W-:Y:S01]  /*8dd0*/  UMOV UR5, UR21 ;  /* 0x0000001500057c82 */ /* 0x000fe20008000000 */
[----:B------:R-:W-:Y:S01]  /*8de0*/  UMOV UR7, 0xc0000010 ;  /* 0xc000001000077882 */ /* 0x000fe20000000000 */
[----:B------:R-:W-:Y:S02]  /*8df0*/  UIADD3 UR10, UR18, 0x400, URZ ;  /* 0x00000400120a7890 */ /* 0x000fe4000fffe03f */
[----:B------:R-:W-:Y:S01]  /*8e00*/  UMOV UR6, UR18 ;  /* 0x0000001200067c82 */ /* 0x000fe20008000000 */
[----:B------:R-:W-:Y:S01]  /*8e10*/  UMOV UR11, 0xc0000010 ;  /* 0xc0000010000b7882 */ /* 0x000fe20000000000 */
[----:B------:R-:W-:Y:S01]  /*8e20*/  HGMMA.64x128x16.F32 R24, gdesc[UR4], RZ, !UPT, gsb0 ;  /* 0x01e00000041879f0 */ /* 0x000fe2000c0008ff */
[----:B------:R-:W-:Y:S01]  /*8e30*/  UIADD3 UR6, UR18, 0x100, URZ ;  /* 0x0000010012067890 */ /* 0x000fe2000fffe03f */
[----:B------:R-:W-:Y:S01]  /*8e40*/  UMOV UR4, UR24 ;  /* 0x0000001800047c82 */ /* 0x000fe20008000000 */
[----:B------:R-:W-:Y:S01]  /*8e50*/  UMOV UR5, UR25 ;  /* 0x0000001900057c82 */ /* 0x000fe20008000000 */
[----:B------:R-:W-:Y:S01]  /*8e60*/  UMOV UR7, 0xc0000010 ;  /* 0xc000001000077882 */ /* 0x000fe20000000000 */
[----:B------:R-:W-:Y:S01]  /*8e70*/  UIADD3 UR14, UR18, 0x500, URZ ;  /* 0x00000500120e7890 */ /* 0x000fe2000fffe03f */
[----:B------:R-:W-:Y:S01]  /*8e80*/  UMOV UR15, 0xc0000010 ;  /* 0xc0000010000f7882 */ /* 0x000fe20000000000 */
[----:B------:R-:W-:Y:S01]  /*8e90*/  UMOV UR19, 0xc0000010 ;  /* 0xc000001000137882 */ /* 0x000fe20000000000 */
[----:B------:R-:W-:-:S02]  /*8ea0*/  WARPGROUP.DEPBAR.LE gsb0, 0x0 ;  /* 0x00008000000079c5 */ /* 0x000fc40000010000 */
[----:B------:R-:W-:-:S06]  /*8eb0*/  WARPGROUP.ARRIVE ;  /* 0x00000000000079c5 */ /* 0x000fcc0000000000 */
[----:B------:R-:W-:Y:S01]  /*8ec0*/  HGMMA.64x128x16.F32 R24, gdesc[UR4], R24, gsb0 ;  /* 0x01e00000041879f0 */ /* 0x000fe20008000818 */
[----:B------:R-:W-:Y:S01]  /*8ed0*/  UIADD3 UR6, UR18, 0x200, URZ ;  /* 0x0000020012067890 */ /* 0x000fe2000fffe03f */
[----:B------:R-:W-:Y:S01]  /*8ee0*/  UMOV UR4, UR28 ;  /* 0x0000001c00047c82 */ /* 0x000fe20008000000 */
[----:B------:R-:W-:Y:S01]  /*8ef0*/  UMOV UR5, UR29 ;  /* 0x0000001d00057c82 */ /* 0x000fe20008000000 */
[----:B------:R-:W-:Y:S01]  /*8f00*/  UMOV UR7, 0xc0000010 ;  /* 0xc000001000077882 */ /* 0x000fe20000000000 */
[----:B------:R-:W-:Y:S02]  /*8f10*/  WARPGROUP.DEPBAR.LE gsb0, 0x0 ;  /* 0x00008000000079c5 */ /* 0x000fe40000010000 */
[----:B------:R-:W-:-:S06]  /*8f20*/  WARPGROUP.ARRIVE ;  /* 0x00000000000079c5 */ /* 0x000fcc0000000000 */
[----:B------:R-:W-:Y:S01]  /*8f30*/  HGMMA.64x128x16.F32 R24, gdesc[UR4], R24, gsb0 ;  /* 0x01e00000041879f0 */ /* 0x000fe20008000818 */
[----:B------:R-:W-:Y:S01]  /*8f40*/  UIADD3 UR6, UR18, 0x300, URZ ;  /* 0x0000030012067890 */ /* 0x000fe2000fffe03f */
[----:B------:R-:W-:Y:S01]  /*8f50*/  UMOV UR4, UR32 ;  /* 0x0000002000047c82 */ /* 0x000fe20008000000 */
[----:B------:R-:W-:Y:S01]  /*8f60*/  UMOV UR5, UR33 ;  /* 0x0000002100057c82 */ /* 0x000fe20008000000 */
[----:B------:R-:W-:Y:S01]  /*8f70*/  UMOV UR7, 0xc0000010 ;  /* 0xc000001000077882 */ /* 0x000fe20000000000 */
[----:B------:R-:W-:Y:S01]  /*8f80*/  UIADD3 UR18, UR18, 0x600, URZ ;  /* 0x0000060012127890 */ /* 0x000fe2000fffe03f */
[----:B------:R-:W-:Y:S02]  /*8f90*/  WARPGROUP.DEPBAR.LE gsb0, 0x0 ;  /* 0x00008000000079c5 */ /* 0x000fe40000010000 */
[----:B------:R-:W-:-:S06]  /*8fa0*/  WARPGROUP.ARRIVE ;  /* 0x00000000000079c5 */ /* 0x000fcc0000000000 */
[----:B------:R-:W-:Y:S01]  /*8fb0*/  HGMMA.64x128x16.F32 R24, gdesc[UR4], R24, gsb0 ;  /* 0x01e00000041879f0 */ /* 0x000fe20008000818 */
        /* <DEDUP_REMOVED lines=17> */
.L_x_38:
[C---:B-1----:R-:W-:Y:S01]  /*90d0*/  IADD3 R5, R7.reuse, 0x1, RZ ;  /* 0x0000000107057810 */ /* 0x042fe20007ffe0ff */
[C---:B------:R-:W-:Y:S01]  /*90e0*/  VIADD R19, R7.reuse, 0x10 ;  /* 0x0000001007137836 */ /* 0x040fe20000000000 */
[C---:B------:R-:W-:Y:S01]  /*90f0*/  ISETP.GE.AND P2, PT, R0.reuse, R7, PT ;  /* 0x000000070000720c */ /* 0x040fe20003f46270 */
[----:B------:R-:W-:Y:S01]  /*9100*/  ULEA UR5, UR4, UR36, 0x3 ;  /* 0x0000002404057291 */ /* 0x000fe2000f8e183f */
[C---:B------:R-:W-:Y:S02]  /*9110*/  IADD3 R15, R7.reuse, 0x8, RZ ;  /* 0x00000008070f7810 */ /* 0x040fe40007ffe0ff */
[----:B------:R-:W-:Y:S02]  /*9120*/  ISETP.GE.AND P3, PT, R0, R5, PT ;  /* 0x000000050000720c */ /* 0x000fe40003f66270 */
[----:B------:R-:W-:Y:S02]  /*9130*/  FSEL R13, R24, -INF , P2 ;  /* 0xff800000180d7808 */ /* 0x000fe40001000000 */
[----:B------:R-:W-:-:S02]  /*9140*/  IADD3 R17, R7, 0x9, RZ ;  /* 0x0000000907117810 */ /* 0x000fc40007ffe0ff */
[C---:B------:R-:W-:Y:S02]  /*9150*/  ISETP.GE.AND P2, PT, R0.reuse, R15, PT ;  /* 0x0000000f0000720c */ /* 0x040fe40003f46270 */
[----:B------:R-:W-:Y:S02]  /*9160*/  FSEL R25, R25, -INF , P3 ;  /* 0xff80000019197808 */ /* 0x000fe40001800000 */
[----:B------:R-:W-:Y:S02]  /*9170*/  FMNMX R6, R13, R10, !PT ;  /* 0x0000000a0d067209 */ /* 0x000fe40007800000 */
[----:B------:R-:W-:Y:S02]  /*9180*/  ISETP.GE.AND P3, PT, R0, R17, PT ;  /* 0x000000110000720c */ /* 0x000fe40003f66270 */
[----:B------:R-:W-:Y:S02]  /*9190*/  FSEL R28, R28, -INF , P2 ;  /* 0xff8000001c1c7808 */ /* 0x000fe40001000000 */
[----:B------:R-:W-:-:S02]  /*91a0*/  FMNMX R23, R25, R6, !PT ;  /* 0x0000000619177209 */ /* 0x000fc40007800000 */
[----:B------:R-:W-:Y:S02]  /*91b0*/  IADD3 R21, R7, 0x11, RZ ;  /* 0x0000001107157810 */ /* 0x000fe40007ffe0ff */
[----:B------:R-:W-:Y:S02]  /*91c0*/  ISETP.GE.AND P2, PT, R0, R19, PT ;  /* 0x000000130000720c */ /* 0x000fe40003f46270 */
[----:B------:R-:W-:Y:S02]  /*91d0*/  FSEL R29, R29, -INF , P3 ;  /* 0xff8000001d1d7808 */ /* 0x000fe40001800000 */
[----:B------:R-:W-:Y:S02]  /*91e0*/  FMNMX R6, R28, R23, !PT ;  /* 0x000000171c067209 */ /* 0x000fe40007800000 */
[----:B------:R-:W-:Y:S02]  /*91f0*/  IADD3 R23, R7, 0x18, RZ ;  /* 0x0000001807177810 */ /* 0x000fe40007ffe0ff */
[----:B------:R-:W-:-:S02]  /*9200*/  ISETP.GE.AND P3, PT, R0, R21, PT ;  /* 0x000000150000720c */ /* 0x000fc40003f66270 */
[----:B------:R-:W-:Y:S02]  /*9210*/  FSEL R32, R32, -INF , P2 ;  /* 0xff80000020207808 */ /* 0x000fe40001000000 */
[----:B------:R-:W-:Y:S02]  /*9220*/  FMNMX R147, R29, R6, !PT ;  /* 0x000000061d937209 */ /* 0x000fe40007800000 */
[----:B------:R-:W-:Y:S02]  /*9230*/  IADD3 R145, R7, 0x19, RZ ;  /* 0x0000001907917810 */ /* 0x000fe40007ffe0ff */
[----:B------:R-:W-:Y:S02]  /*9240*/  ISETP.GE.AND P2, PT, R0, R23, PT ;  /* 0x000000170000720c */ /* 0x000fe40003f46270 */
[----:B------:R-:W-:Y:S02]  /*9250*/  FSEL R33, R33, -INF , P3 ;  /* 0xff80000021217808 */ /* 0x000fe40001800000 */
[----:B------:R-:W-:Y:S01]  /*9260*/  FMNMX R6, R32, R147, !PT ;  /* 0x0000009320067209 */ /* 0x000fe20007800000 */
[----:B------:R-:W-:Y:S01]  /*9270*/  VIADD R147, R7, 0x20 ;  /* 0x0000002007937836 */ /* 0x000fe20000000000 */
[----:B------:R-:W-:-:S02]  /*9280*/  ISETP.GE.AND P3, PT, R0, R145, PT ;  /* 0x000000910000720c */ /* 0x000fc40003f66270 */
[----:B------:R-:W-:Y:S02]  /*9290*/  FSEL R36, R36, -INF , P2 ;  /* 0xff80000024247808 */ /* 0x000fe40001000000 */
[----:B------:R-:W-:Y:S02]  /*92a0*/  FMNMX R151, R33, R6, !PT ;  /* 0x0000000621977209 */ /* 0x000fe40007800000 */
[----:B------:R-:W-:Y:S02]  /*92b0*/  IADD3 R149, R7, 0x21, RZ ;  /* 0x0000002107957810 */ /* 0x000fe40007ffe0ff */
        /* <DEDUP_REMOVED lines=10> */
[----:B------:R-:W-:Y:S01]  /*9360*/  FMNMX R6, R40, R155, !PT ;  /* 0x0000009b28067209 */ /* 0x000fe20007800000 */
[----:B------:R-:W-:Y:S01]  /*9370*/  VIADD R155, R7, 0x30 ;  /* 0x00000030079b7836 */ /* 0x000fe20000000000 */
[----:B------:R-:W-:Y:S02]  /*9380*/  ISETP.GE.AND P3, PT, R0, R153, PT ;  /* 0x000000990000720c */ /* 0x000fe40003f66270 */
[----:B------:R-:W-:Y:S02]  /*9390*/  FSEL R44, R44, -INF , P2 ;  /* 0xff8000002c2c7808 */ /* 0x000fe40001000000 */
[----:B------:R-:W-:Y:S02]  /*93a0*/  FMNMX R159, R41, R6, !PT ;  /* 0x00000006299f7209 */ /* 0x000fe40007800000 */
[----:B------:R-:W-:-:S02]  /*93b0*/  IADD3 R157, R7, 0x31, RZ ;  /* 0x00000031079d7810 */ /* 0x000fc40007ffe0ff */
[----:B------:R-:W-:Y:S02]  /*93c0*/  ISETP.GE.AND P2, PT, R0, R155, PT ;  /* 0x0000009b0000720c */ /* 0x000fe40003f46270 */
[----:B------:R-:W-:Y:S02]  /*93d0*/  FSEL R45, R45, -INF , P3 ;  /* 0xff8000002d2d7808 */ /* 0x000fe40001800000 */
[----:B------:R-:W-:Y:S02]  /*93e0*/  FMNMX R6, R44, R159, !PT ;  /* 0x0000009f2c067209 */ /* 0x000fe40007800000 */
[----:B------:R-:W-:Y:S02]  /*93f0*/  IADD3 R159, R7, 0x38, RZ ;  /* 0x00000038079f7810 */ /* 0x000fe40007ffe0ff */
[----:B------:R-:W-:Y:S02]  /*9400*/  ISETP.GE.AND P3, PT, R0, R157, PT ;  /* 0x0000009d0000720c */ /* 0x000fe40003f66270 */
[----:B------:R-:W-:-:S02]  /*9410*/  FSEL R48, R48, -INF , P2 ;  /* 0xff80000030307808 */ /* 0x000fc40001000000 */
        /* <DEDUP_REMOVED lines=68> */
[----:B------:R-:W-:Y:S02]  /*9860*/  FMNMX R6, R80, R195, !PT ;  /* 0x000000c350067209 */ /* 0x000fe40007800000 */
[----:B------:R-:W-:-:S02]  /*9870*/  ISETP.GE.AND P3, PT, R0, R193, PT ;  /* 0x000000c10000720c */ /* 0x000fc40003f66270 */
[----:B------:R-:W-:Y:S02]  /*9880*/  FSEL R84, R84, -INF , P2 ;  /* 0xff80000054547808 */ /* 0x000fe40001000000 */
[----:B------:R-:W-:Y:S02]  /*9890*/  FMNMX R195, R81, R6, !PT ;  /* 0x0000000651c37209 */ /* 0x000fe40007800000 */
[----:B------:R-:W-:Y:S02]  /*98a0*/  FSEL R85, R85, -INF , P3 ;  /* 0xff80000055557808 */ /* 0x000fe40001800000 */
[----:B------:R-:W-:Y:S02]  /*98b0*/  FMNMX R6, R84, R195, !PT ;  /* 0x000000c354067209 */ /* 0x000fe40007800000 */
[----:B------:R-:W-:Y:S02]  /*98c0*/  ISETP.GE.AND P5, PT, R2, R19, PT ;  /* 0x000000130200720c */ /* 0x000fe40003fa6270 */
[----:B------:R-:W-:-:S02]  /*98d0*/  FMNMX R6, R85, R6, !PT ;  /* 0x0000000655067209 */ /* 0x000fc40007800000 */
[----:B------:R-:W-:Y:S02]  /*98e0*/  FSEL R34, R34, -INF , P5 ;  /* 0xff80000022227808 */ /* 0x000fe40002800000 */
[C---:B------:R-:W-:Y:S01]  /*98f0*/  ISETP.GE.AND P5, PT, R2.reuse, R149, PT ;  /* 0x000000950200720c */ /* 0x040fe20003fa6270 */
[----:B------:R-:W1:Y:S01]  /*9900*/  SHFL.BFLY PT, R195, R6, 0x1, 0x1f ;  /* 0x0c201f0006c37f89 */ /* 0x000e6200000e0000 */
[C---:B------:R-:W-:Y:S02]  /*9910*/  ISETP.GE.AND P6, PT, R2.reuse, R21, PT ;  /* 0x000000150200720c */ /* 0x040fe40003fc6270 */
[----:B------:R-:W-:Y:S02]  /*9920*/  FSEL R43, R43, -INF , P5 ;  /* 0xff8000002b2b7808 */ /* 0x000fe40002800000 */
[----:B------:R-:W-:Y:S02]  /*9930*/  ISETP.GE.AND P5, PT, R2, R159, PT ;  /* 0x0000009f0200720c */ /* 0x000fe40003fa6270 */
[----:B------:R-:W-:-:S02]  /*9940*/  FSEL R35, R35, -INF , P6 ;  /* 0xff80000023237808 */ /* 0x000fc40003000000 */
[----:B------:R-:W-:Y:S02]  /*9950*/  ISETP.GE.AND P6, PT, R2, R151, PT ;  /* 0x000000970200720c */ /* 0x000fe40003fc6270 */
[----:B------:R-:W-:Y:S02]  /*9960*/  FSEL R54, R54, -INF , P5 ;  /* 0xff80000036367808 */ /* 0x000fe40002800000 */
[C---:B------:R-:W-:Y:S02]  /*9970*/  ISETP.GE.AND P3, PT, R2.reuse, R5, PT ;  /* 0x000000050200720c */ /* 0x040fe40003f66270 */
[----:B------:R-:W-:Y:S02]  /*9980*/  ISETP.GE.AND P5, PT, R2, R169, PT ;  /* 0x000000a90200720c */ /* 0x000fe40003fa6270 */
[----:B------:R-:W-:Y:S02]  /*9990*/  FSEL R46, R46, -INF , P6 ;  /* 0xff8000002e2e7808 */ /* 0x000fe40003000000 */
[----:B------:R-:W-:-:S02]  /*99a0*/  ISETP.GE.AND P6, PT, R2, R161, PT ;  /* 0x000000a10200720c */ /* 0x000fc40003fc6270 */
[----:B------:R-:W-:Y:S02]  /*99b0*/  FSEL R63, R63, -INF , P5 ;  /* 0xff8000003f3f7808 */ /* 0x000fe40002800000 */
[----:B------:R-:W-:Y:S02]  /*99c0*/  ISETP.GE.AND P4, PT, R2, R15, PT ;  /* 0x0000000f0200720c */ /* 0x000fe40003f86270 */
[----:B-1----:R-:W-:Y:S02]  /*99d0*/  FMNMX R195, R6, R195, !PT ;  /* 0x000000c306c37209 */ /* 0x002fe40007800000 */
[----:B------:R-:W-:Y:S02]  /*99e0*/  FSEL R55, R55, -INF , P6 ;  /* 0xff80000037377808 */ /* 0x000fe40003000000 */
[----:B------:R-:W-:Y:S01]  /*99f0*/  ISETP.GE.AND P6, PT, R2, R171, PT ;  /* 0x000000ab0200720c */ /* 0x000fe20003fc6270 */
[----:B------:R-:W1:Y:S01]  /*9a00*/  SHFL.BFLY PT, R6, R195, 0x2, 0x1f ;  /* 0x0c401f00c3067f89 */ /* 0x000e6200000e0000 */
[----:B------:R-:W-:-:S02]  /*9a10*/  FSEL R27, R27, -INF , P3 ;  /* 0xff8000001b1b7808 */ /* 0x000fc40001800000 */
[----:B------:R-:W-:Y:S02]  /*9a20*/  FSEL R66, R66, -INF , P6 ;  /* 0xff80000042427808 */ /* 0x000fe40003000000 */
[C---:B------:R-:W-:Y:S02]  /*9a30*/  ISETP.GE.AND P6, PT, R2.reuse, R7, PT ;  /* 0x000000070200720c */ /* 0x040fe40003fc6270 */
[----:B------:R-:W-:Y:S02]  /*9a40*/  ISETP.GE.AND P2, PT, R2, R17, PT ;  /* 0x000000110200720c */ /* 0x000fe40003f46270 */
[----:B------:R-:W-:Y:S02]  /*9a50*/  FSEL R18, R26, -INF , P6 ;  /* 0xff8000001a127808 */ /* 0x000fe40003000000 */
[----:B------:R-:W-:Y:S02]  /*9a60*/  FSEL R30, R30, -INF , P4 ;  /* 0xff8000001e1e7808 */ /* 0x000fe40002000000 */
[----:B------:R-:W-:-:S02]  /*9a70*/  FSEL R31, R31, -INF , P2 ;  /* 0xff8000001f1f7808 */ /* 0x000fc40001000000 */
[C---:B------:R-:W-:Y:S02]  /*9a80*/  ISETP.GE.AND P3, PT, R2.reuse, R23, PT ;  /* 0x000000170200720c */ /* 0x040fe40003f66270 */
[----:B------:R-:W-:Y:S02]  /*9a90*/  ISETP.GE.AND P2, PT, R2, R147, PT ;  /* 0x000000930200720c */ /* 0x000fe40003f46270 */
[----:B------:R-:W-:Y:S02]  /*9aa0*/  FSEL R38, R38, -INF , P3 ;  /* 0xff80000026267808 */ /* 0x000fe40001800000 */
[C---:B------:R-:W-:Y:S02]  /*9ab0*/  ISETP.GE.AND P3, PT, R2.reuse, R153, PT ;  /* 0x000000990200720c */ /* 0x040fe40003f66270 */
[----:B------:R-:W-:Y:S02]  /*9ac0*/  ISETP.GE.AND P6, PT, R2, R185, PT ;  /* 0x000000b90200720c */ /* 0x000fe40003fc6270 */
[----:B-1----:R-:W-:-:S02]  /*9ad0*/  FMNMX R5, R195, R6, !PT ;  /* 0x00000006c3057209 */ /* 0x002fc40007800000 */
[----:B------:R-:W-:Y:S02]  /*9ae0*/  FMNMX R6, R18, R11, !PT ;  /* 0x0000000b12067209 */ /* 0x000fe40007800000 */
[C---:B------:R-:W-:Y:S02]  /*9af0*/  FSETP.NEU.AND P5, PT, R5.reuse, -INF , PT ;  /* 0xff8000000500780b */ /* 0x040fe40003fad000 */
[C---:B------:R-:W-:Y:S02]  /*9b00*/  ISETP.GE.AND P4, PT, R2.reuse, R145, PT ;  /* 0x000000910200720c */ /* 0x040fe40003f86270 */
[----:B------:R-:W-:Y:S02]  /*9b10*/  FSEL R15, R5, RZ, P5 ;  /* 0x000000ff050f7208 */ /* 0x000fe40002800000 */
[----:B------:R-:W-:Y:S02]  /*9b20*/  ISETP.GE.AND P5, PT, R2, R179, PT ;  /* 0x000000b30200720c */ /* 0x000fe40003fa6270 */
[----:B------:R-:W-:Y:S01]  /*9b30*/  FSEL R42, R42, -INF , P2 ;  /* 0xff8000002a2a7808 */ /* 0x000fe20001000000 */
[C---:B------:R-:W-:Y:S01]  /*9b40*/  FMUL R20, R15.reuse, UR22 ;  /* 0x000000160f147c20 */ /* 0x040fe20008400000 */
[----:B------:R-:W-:Y:S01]  /*9b50*/  FSEL R74, R74, -INF , P5 ;  /* 0xff8000004a4a7808 */ /* 0x000fe20002800000 */
[----:B------:R-:W-:Y:S01]  /*9b60*/  FADD R15, -R15, R10 ;  /* 0x0000000a0f0f7221 */ /* 0x000fe20000000100 */
[----:B------:R-:W-:Y:S01]  /*9b70*/  FSEL R47, R47, -INF , P3 ;  /* 0xff8000002f2f7808 */ /* 0x000fe20001800000 */
[--C-:B------:R-:W-:Y:S01]  /*9b80*/  FFMA R24, R13, UR22, -R20.reuse ;  /* 0x000000160d187c23 */ /* 0x100fe20008000814 */
[----:B------:R-:W-:Y:S01]  /*9b90*/  FMNMX R13, R27, R6, !PT ;  /* 0x000000061b0d7209 */ /* 0x000fe20007800000 */
[--C-:B------:R-:W-:Y:S01]  /*9ba0*/  FFMA R26, R28, UR22, -R20.reuse ;  /* 0x000000161c1a7c23 */ /* 0x100fe20008000814 */
[----:B------:R-:W-:Y:S01]  /*9bb0*/  ISETP.GE.AND P2, PT, R2, R157, PT ;  /* 0x0000009d0200720c */ /* 0x000fe20003f46270 */
[--C-:B------:R-:W-:Y:S01]  /*9bc0*/  FFMA R28, R32, UR22, -R20.reuse ;  /* 0x00000016201c7c23 */ /* 0x100fe20008000814 */
[----:B------:R-:W-:Y:S01]  /*9bd0*/  FSETP.GEU.AND P5, PT, R24, -126, PT ;  /* 0xc2fc00001800780b */ /* 0x000fe20003fae000 */
[--C-:B------:R-:W-:Y:S01]  /*9be0*/  FFMA R12, R36, UR22, -R20.reuse ;  /* 0x00000016240c7c23 */ /* 0x100fe20008000814 */
[----:B------:R-:W-:Y:S01]  /*9bf0*/  FMNMX R6, R30, R13, !PT ;  /* 0x0000000d1e067209 */ /* 0x000fe20007800000 */
[--C-:B------:R-:W-:Y:S01]  /*9c00*/  FFMA R13, R25, UR22, -R20.reuse ;  /* 0x00000016190d7c23 */ /* 0x100fe20008000814 */
[----:B------:R-:W-:Y:S01]  /*9c10*/  ISETP.GE.AND P3, PT, R2, R163, PT ;  /* 0x000000a30200720c */ /* 0x000fe20003f66270 */
[--C-:B------:R-:W-:Y:S01]  /*9c20*/  FFMA R14, R44, UR22, -R20.reuse ;  /* 0x000000162c0e7c23 */ /* 0x100fe20008000814 */
[----:B------:R-:W-:Y:S01]  /*9c30*/  FMNMX R17, R31, R6, !PT ;  /* 0x000000061f117209 */ /* 0x000fe20007800000 */
[--C-:B------:R-:W-:Y:S01]  /*9c40*/  FFMA R23, R37, UR22, -R20.reuse ;  /* 0x0000001625177c23 */ /* 0x100fe20008000814 */
[----:B------:R-:W-:Y:S01]  /*9c50*/  FSEL R79, R79, -INF , P6 ;  /* 0xff8000004f4f7808 */ /* 0x000fe20003000000 */
[--C-:B------:R-:W-:Y:S01]  /*9c60*/  FFMA R32, R40, UR22, -R20.reuse ;  /* 0x0000001628207c23 */ /* 0x100fe20008000814 */
[----:B------:R-:W-:Y:S01]  /*9c70*/  FMNMX R6, R34, R17, !PT ;  /* 0x0000001122067209 */ /* 0x000fe20007800000 */
[--C-:B------:R-:W-:Y:S01]  /*9c80*/  FFMA R17, R29, UR22, -R20.reuse ;  /* 0x000000161d117c23 */ /* 0x100fe20008000814 */
[----:B------:R-:W-:Y:S01]  /*9c90*/  FSETP.GEU.AND P6, PT, R13, -126, PT ;  /* 0xc2fc00000d00780b */ /* 0x000fe20003fce000 */
[----:B------:R-:W-:Y:S01]  /*9ca0*/  @!P5 FMUL R24, R24, 0.5 ;  /* 0x3f0000001818d820 */ /* 0x000fe20000400000 */
[----:B------:R-:W-:Y:S01]  /*9cb0*/  FMNMX R19, R35, R6, !PT ;  /* 0x0000000623137209 */ /* 0x000fe20007800000 */
[--C-:B------:R-:W-:Y:S01]  /*9cc0*/  FFMA R37, R45, UR22, -R20.reuse ;  /* 0x000000162d257c23 */ /* 0x100fe20008000814 */
[----:B------:R-:W-:Y:S01]  /*9cd0*/  FSEL R39, R39, -INF , P4 ;  /* 0xff80000027277808 */ /* 0x000fe20002000000 */
[--C-:B------:R-:W-:Y:S01]  /*9ce0*/  FFMA R45, R53, UR22, -R20.reuse ;  /* 0x00000016352d7c23 */ /* 0x100fe20008000814 */
[----:B------:R-:W-:Y:S01]  /*9cf0*/  ISETP.GE.AND P4, PT, R2, R155, PT ;  /* 0x0000009b0200720c */ /* 0x000fe20003f86270 */
[----:B------:R-:W1:Y:S01]  /*9d00*/  MUFU.EX2 R24, R24 ;  /* 0x0000001800187308 */ /* 0x000e620000000800 */
[----:B------:R-:W-:Y:S01]  /*9d10*/  FSEL R51, R51, -INF , P2 ;  /* 0xff80000033337808 */ /* 0x000fe20001000000 */
[--C-:B------:R-:W-:Y:S01]  /*9d20*/  FFMA R36, R48, UR22, -R20.reuse ;  /* 0x0000001630247c23 */ /* 0x100fe20008000814 */
[----:B------:R-:W-:Y:S01]  /*9d30*/  FSEL R58, R58, -INF , P3 ;  /* 0xff8000003a3a7808 */ /* 0x000fe20001800000 */
[--C-:B------:R-:W-:Y:S01]  /*9d40*/  FFMA R16, R52, UR22, -R20.reuse ;  /* 0x0000001634107c23 */ /* 0x100fe20008000814 */
[----:B------:R-:W-:Y:S01]  /*9d50*/  FMNMX R6, R38, R19, !PT ;  /* 0x0000001326067209 */ /* 0x000fe20007800000 */
[----:B------:R-:W-:Y:S01]  /*9d60*/  @!P6 FMUL R13, R13, 0.5 ;  /* 0x3f0000000d0de820 */ /* 0x000fe20000400000 */
[C---:B------:R-:W-:Y:S01]  /*9d70*/  ISETP.GE.AND P2, PT, R2.reuse, R167, PT ;  /* 0x000000a70200720c */ /* 0x040fe20003f46270 */
[--C-:B------:R-:W-:Y:S01]  /*9d80*/  FFMA R40, R57, UR22, -R20.reuse ;  /* 0x0000001639287c23 */ /* 0x100fe20008000814 */
[----:B------:R-:W-:Y:S01]  /*9d90*/  ISETP.GE.AND P3, PT, R2, R173, PT ;  /* 0x000000ad0200720c */ /* 0x000fe20003f66270 */
[--C-:B------:R-:W-:Y:S01]  /*9da0*/  FFMA R57, R64, UR22, -R20.reuse ;  /* 0x0000001640397c23 */ /* 0x100fe20008000814 */
[----:B------:R-:W-:Y:S01]  /*9db0*/  FSEL R50, R50, -INF , P4 ;  /* 0xff80000032327808 */ /* 0x000fe20002000000 */
[----:B------:R-:W2:Y:S01]  /*9dc0*/  MUFU.EX2 R13, R13 ;  /* 0x0000000d000d7308 */ /* 0x000ea20000000800 */
[----:B------:R-:W-:Y:S01]  /*9dd0*/  FMNMX R19, R39, R6, !PT ;  /* 0x0000000627137209 */ /* 0x000fe20007800000 */
[--C-:B------:R-:W-:Y:S01]  /*9de0*/  FFMA R53, R60, UR22, -R20.reuse ;  /* 0x000000163c357c23 */ /* 0x100fe20008000814 */
[----:B------:R-:W-:Y:S01]  /*9df0*/  ISETP.GE.AND P4, PT, R2, R165, PT ;  /* 0x000000a50200720c */ /* 0x000fe20003f86270 */
[--C-:B------:R-:W-:Y:S01]  /*9e00*/  FFMA R22, R61, UR22, -R20.reuse ;  /* 0x000000163d167c23 */ /* 0x100fe20008000814 */
[----:B------:R-:W-:Y:S01]  /*9e10*/  FSEL R62, R62, -INF , P2 ;  /* 0xff8000003e3e7808 */ /* 0x000fe20001000000 */
[----:B-1----:R-:W-:Y:S01]  /*9e20*/  @!P5 FMUL R24, R24, R24 ;  /* 0x000000181818d220 */ /* 0x002fe20000400000 */
[----:B------:R-:W-:Y:S01]  /*9e30*/  FSEL R67, R67, -INF , P3 ;  /* 0xff80000043437808 */ /* 0x000fe20001800000 */
[--C-:B------:R-:W-:Y:S01]  /*9e40*/  FFMA R44, R65, UR22, -R20.reuse ;  /* 0x00000016412c7c23 */ /* 0x100fe20008000814 */
[C---:B------:R-:W-:Y:S01]  /*9e50*/  ISETP.GE.AND P2, PT, R2.reuse, R177, PT ;  /* 0x000000b10200720c */ /* 0x040fe20003f46270 */
[--C-:B------:R-:W-:Y:S01]  /*9e60*/  FFMA R52, R73, UR22, -R20.reuse ;  /* 0x0000001649347c23 */ /* 0x100fe20008000814 */
[----:B------:R-:W-:Y:S01]  /*9e70*/  ISETP.GE.AND P3, PT, R2, R181, PT ;  /* 0x000000b50200720c */ /* 0x000fe20003f66270 */
[--C-:B------:R-:W-:Y:S01]  /*9e80*/  FFMA R61, R68, UR22, -R20.reuse ;  /* 0x00000016443d7c23 */ /* 0x100fe20008000814 */
[----:B------:R-:W-:Y:S01]  /*9e90*/  FMNMX R6, R42, R19, !PT ;  /* 0x000000132a067209 */ /* 0x000fe20007800000 */
[--C-:B------:R-:W-:Y:S01]  /*9ea0*/  FFMA R19, R33, UR22, -R20.reuse ;  /* 0x0000001621137c23 */ /* 0x100fe20008000814 */
[----:B------:R-:W-:Y:S01]  /*9eb0*/  FSEL R59, R59, -INF , P4 ;  /* 0xff8000003b3b7808 */ /* 0x000fe20002000000 */
[--C-:B------:R-:W-:Y:S01]  /*9ec0*/  FFMA R48, R69, UR22, -R20.reuse ;  /* 0x0000001645307c23 */ /* 0x100fe20008000814 */
[----:B------:R-:W-:Y:S01]  /*9ed0*/  ISETP.GE.AND P4, PT, R2, R175, PT ;  /* 0x000000af0200720c */ /* 0x000fe20003f86270 */
[----:B--2---:R-:W-:Y:S01]  /*9ee0*/  @!P6 FMUL R13, R13, R13 ;  /* 0x0000000d0d0de220 */ /* 0x004fe20000400000 */
[----:B------:R-:W-:Y:S01]  /*9ef0*/  FSEL R71, R71, -INF , P2 ;  /* 0xff80000047477808 */ /* 0x000fe20001000000 */
[--C-:B------:R-:W-:Y:S01]  /*9f00*/  FFMA R65, R72, UR22, -R20.reuse ;  /* 0x0000001648417c23 */ /* 0x100fe20008000814 */
[----:B------:R-:W-:Y:S01]  /*9f10*/  FSEL R75, R75, -INF , P3 ;  /* 0xff8000004b4b7808 */ /* 0x000fe20001800000 */
[--C-:B------:R-:W-:Y:S01]  /*9f20*/  FFMA R69, R76, UR22, -R20.reuse ;  /* 0x000000164c457c23 */ /* 0x100fe20008000814 */
[C---:B------:R-:W-:Y:S01]  /*9f30*/  ISETP.GE.AND P2, PT, R2.reuse, R187, PT ;  /* 0x000000bb0200720c */ /* 0x040fe20003f46270 */
[--C-:B------:R-:W-:Y:S01]  /*9f40*/  FFMA R81, R81, UR22, -R20.reuse ;  /* 0x0000001651517c23 */ /* 0x100fe20008000814 */
[----:B------:R-:W-:Y:S01]  /*9f50*/  ISETP.GE.AND P3, PT, R2, R189, PT ;  /* 0x000000bd0200720c */ /* 0x000fe20003f66270 */
[--C-:B------:R-:W-:Y:S01]  /*9f60*/  FFMA R73, R80, UR22, -R20.reuse ;  /* 0x0000001650497c23 */ /* 0x100fe20008000814 */
[----:B------:R-:W-:Y:S01]  /*9f70*/  FSEL R70, R70, -INF , P4 ;  /* 0xff80000046467808 */ /* 0x000fe20002000000 */
[----:B------:R-:W-:Y:S01]  /*9f80*/  FFMA R85, R85, UR22, -R20 ;  /* 0x0000001655557c23 */ /* 0x000fe20008000814 */
[----:B------:R-:W-:Y:S01]  /*9f90*/  FSETP.GEU.AND P5, PT, R19, -126, PT ;  /* 0xc2fc00001300780b */ /* 0x000fe20003fae000 */
[----:B------:R-:W-:Y:S01]  /*9fa0*/  FMUL R15, R15, UR22 ;  /* 0x000000160f0f7c20 */ /* 0x000fe20008400000 */
[----:B------:R-:W-:-:S02]  /*9fb0*/  ISETP.GE.AND P4, PT, R2, R183, PT ;  /* 0x000000b70200720c */ /* 0x000fc40003f86270 */
[----:B------:R-:W-:Y:S02]  /*9fc0*/  FSEL R82, R82, -INF , P2 ;  /* 0xff80000052527808 */ /* 0x000fe40001000000 */
[----:B------:R-:W-:Y:S02]  /*9fd0*/  FSEL R83, R83, -INF , P3 ;  /* 0xff80000053537808 */ /* 0x000fe40001800000 */
[----:B------:R-:W-:Y:S02]  /*9fe0*/  FSETP.GEU.AND P2, PT, R26, -126, PT ;  /* 0xc2fc00001a00780b */ /* 0x000fe40003f4e000 */
[----:B------:R-:W-:Y:S02]  /*9ff0*/  FSETP.GEU.AND P3, PT, R17, -126, PT ;  /* 0xc2fc00001100780b */ /* 0x000fe40003f6e000 */
[----:B------:R-:W-:Y:S01]  /*a000*/  FSEL R78, R78, -INF , P4 ;  /* 0xff8000004e4e7808 */ /* 0x000fe20002000000 */
[----:B------:R-:W-:Y:S01]  /*a010*/  @!P5 FMUL R19, R19, 0.5 ;  /* 0x3f0000001313d820 */ /* 0x000fe20000400000 */
[----:B------:R-:W-:-:S02]  /*a020*/  ISETP.GE.AND P4, PT, R2, R191, PT ;  /* 0x000000bf0200720c */ /* 0x000fc40003f86270 */
[----:B------:R-:W-:Y:S02]  /*a030*/  FSETP.GEU.AND P6, PT, R12, -126, PT ;  /* 0xc2fc00000c00780b */ /* 0x000fe40003fce000 */
[----:B------:R-:W-:Y:S01]  /*a040*/  FSEL R86, R86, -INF , P4 ;  /* 0xff80000056567808 */ /* 0x000fe20002000000 */
[----:B------:R-:W1:Y:S01]  /*a050*/  MUFU.EX2 R19, R19 ;  /* 0x0000001300137308 */ /* 0x000e620000000800 */
[----:B------:R-:W-:Y:S01]  /*a060*/  ISETP.GE.AND P4, PT, R2, R193, PT ;  /* 0x000000c10200720c */ /* 0x000fe20003f86270 */
[----:B------:R-:W-:Y:S01]  /*a070*/  @!P2 FMUL R26, R26, 0.5 ;  /* 0x3f0000001a1aa820 */ /* 0x000fe20000400000 */
[----:B------:R-:W-:Y:S01]  /*a080*/  FMNMX R21, R43, R6, !PT ;  /* 0x000000062b157209 */ /* 0x000fe20007800000 */
[----:B------:R-:W-:Y:S01]  /*a090*/  @!P3 FMUL R17, R17, 0.5 ;  /* 0x3f0000001111b820 */ /* 0x000fe20000400000 */
[----:B------:R-:W-:Y:S02]  /*a0a0*/  FSEL R87, R87, -INF , P4 ;  /* 0xff80000057577808 */ /* 0x000fe40002000000 */
[----:B------:R-:W-:Y:S01]  /*a0b0*/  FSETP.GEU.AND P4, PT, R28, -126, PT ;  /* 0xc2fc00001c00780b */ /* 0x000fe20003f8e000 */
[----:B------:R-:W2:Y:S01]  /*a0c0*/  MUFU.EX2 R26, R26 ;  /* 0x0000001a001a7308 */ /* 0x000ea20000000800 */
[----:B------:R-:W-:Y:S01]  /*a0d0*/  FMNMX R6, R46, R21, !PT ;  /* 0x000000152e067209 */ /* 0x000fe20007800000 */
[----:B------:R-:W-:-:S03]  /*a0e0*/  @!P6 FMUL R12, R12, 0.5 ;  /* 0x3f0000000c0ce820 */ /* 0x000fc60000400000 */
[----:B------:R-:W-:-:S03]  /*a0f0*/  FMNMX R21, R47, R6, !PT ;  /* 0x000000062f157209 */ /* 0x000fc60007800000 */
[----:B------:R-:W3:Y:S01]  /*a100*/  MUFU.EX2 R17, R17 ;  /* 0x0000001100117308 */ /* 0x000ee20000000800 */
[----:B-1----:R-:W-:Y:S01]  /*a110*/  @!P5 FMUL R19, R19, R19 ;  /* 0x000000131313d220 */ /* 0x002fe20000400000 */
[----:B------:R-:W-:Y:S02]  /*a120*/  FSETP.GEU.AND P5, PT, R14, -126, PT ;  /* 0xc2fc00000e00780b */ /* 0x000fe40003fae000 */
[----:B------:R-:W-:Y:S01]  /*a130*/  @!P4 FMUL R28, R28, 0.5 ;  /* 0x3f0000001c1cc820 */ /* 0x000fe20000400000 */
[----:B------:R-:W-:-:S03]  /*a140*/  FMNMX R6, R50, R21, !PT ;  /* 0x0000001532067209 */ /* 0x000fc60007800000 */
        /* <DEDUP_REMOVED lines=8> */
[----:B------:R-:W-:Y:S01]  /*a1d0*/  FMNMX R6, R54, R21, !PT ;  /* 0x0000001536067209 */ /* 0x000fe20007800000 */
[--C-:B------:R-:W-:Y:S01]  /*a1e0*/  FFMA R21, R41, UR22, -R20.reuse ;  /* 0x0000001629157c23 */ /* 0x100fe20008000814 */
[--C-:B------:R-:W-:Y:S01]  /*a1f0*/  FFMA R41, R49, UR22, -R20.reuse ;  /* 0x0000001631297c23 */ /* 0x100fe20008000814 */
[----:B------:R-:W-:Y:S01]  /*a200*/  @!P2 FMUL R23, R23, 0.5 ;  /* 0x3f0000001717a820 */ /* 0x000fe20000400000 */
[----:B------:R-:W3:Y:S01]  /*a210*/  MUFU.EX2 R14, R14 ;  /* 0x0000000e000e7308 */ /* 0x000ee20000000800 */
[----:B-1----:R-:W-:Y:S01]  /*a220*/  @!P6 FMUL R12, R12, R12 ;  /* 0x0000000c0c0ce220 */ /* 0x002fe20000400000 */
[----:B------:R-:W-:Y:S01]  /*a230*/  FSETP.GEU.AND P6, PT, R37, -126, PT ;  /* 0xc2fc00002500780b */ /* 0x000fe20003fce000 */
[--C-:B------:R-:W-:Y:S01]  /*a240*/  FFMA R49, R56, UR22, -R20.reuse ;  /* 0x0000001638317c23 */ /* 0x100fe20008000814 */
[----:B------:R-:W-:Y:S01]  /*a250*/  FMNMX R25, R55, R6, !PT ;  /* 0x0000000637197209 */ /* 0x000fe20007800000 */
[--C-:B------:R-:W-:Y:S01]  /*a260*/  FFMA R56, R77, UR22, -R20.reuse ;  /* 0x000000164d387c23 */ /* 0x100fe20008000814 */
[----:B------:R-:W-:Y:S01]  /*a270*/  FFMA R77, R84, UR22, -R20 ;  /* 0x00000016544d7c23 */ /* 0x000fe20008000814 */
[----:B------:R-:W-:Y:S01]  /*a280*/  @!P3 FMUL R32, R32, 0.5 ;  /* 0x3f0000002020b820 */ /* 0x000fe20000400000 */
[----:B------:R-:W1:Y:S01]  /*a290*/  MUFU.EX2 R23, R23 ;  /* 0x0000001700177308 */ /* 0x000e620000000800 */
[----:B--2---:R-:W-:Y:S01]  /*a2a0*/  @!P4 FMUL R28, R28, R28 ;  /* 0x0000001c1c1cc220 */ /* 0x004fe20000400000 */
[----:B------:R-:W-:-:S02]  /*a2b0*/  FSETP.GEU.AND P4, PT, R21, -126, PT ;  /* 0xc2fc00001500780b */ /* 0x000fc40003f8e000 */
        /* <DEDUP_REMOVED lines=28> */
[----:B------:R-:W-:Y:S01]  /*a480*/  FMNMX R6, R70, R25, !PT ;  /* 0x0000001946067209 */ /* 0x000fe20007800000 */
[----:B--2---:R-:W-:Y:S01]  /*a490*/  @!P5 FMUL R45, R45, R45 ;  /* 0x0000002d2d2dd220 */ /* 0x004fe20000400000 */
[----:B------:R-:W-:Y:S02]  /*a4a0*/  FSETP.GEU.AND P5, PT, R57, -126, PT ;  /* 0xc2fc00003900780b */ /* 0x000fe40003fae000 */
[----:B------:R-:W-:Y:S02]  /*a4b0*/  FMNMX R25, R71, R6, !PT ;  /* 0x0000000647197209 */ /* 0x000fe40007800000 */
[----:B------:R-:W-:Y:S01]  /*a4c0*/  @!P4 FMUL R16, R16, 0.5 ;  /* 0x3f0000001010c820 */ /* 0x000fe20000400000 */
[----:B------:R-:W2:Y:S01]  /*a4d0*/  MUFU.EX2 R49, R49 ;  /* 0x0000003100317308 */ /* 0x000ea20000000800 */
[----:B------:R-:W-:Y:S01]  /*a4e0*/  FMNMX R6, R74, R25, !PT ;  /* 0x000000194a067209 */ /* 0x000fe20007800000 */
[----:B---3--:R-:W-:Y:S01]  /*a4f0*/  @!P2 FMUL R36, R36, R36 ;  /* 0x000000242424a220 */ /* 0x008fe20000400000 */
[----:B------:R-:W-:-:S02]  /*a500*/  FSETP.GEU.AND P2, PT, R40, -126, PT ;  /* 0xc2fc00002800780b */ /* 0x000fc40003f4e000 */
[----:B------:R-:W-:-:S03]  /*a510*/  FMNMX R25, R75, R6, !PT ;  /* 0x000000064b197209 */ /* 0x000fc60007800000 */
[----:B------:R-:W3:Y:S01]  /*a520*/  MUFU.EX2 R16, R16 ;  /* 0x0000001000107308 */ /* 0x000ee20000000800 */
[----:B-1----:R-:W-:Y:S01]  /*a530*/  @!P3 FMUL R41, R41, R41 ;  /* 0x000000292929b220 */ /* 0x002fe20000400000 */
[----:B------:R-:W-:Y:S01]  /*a540*/  FSETP.GEU.AND P3, PT, R53, -126, PT ;  /* 0xc2fc00003500780b */ /* 0x000fe20003f6e000 */
[----:B------:R-:W-:Y:S01]  /*a550*/  @!P5 FMUL R57, R57, 0.5 ;  /* 0x3f0000003939d820 */ /* 0x000fe20000400000 */
[----:B------:R-:W-:-:S04]  /*a560*/  FMNMX R6, R78, R25, !PT ;  /* 0x000000194e067209 */ /* 0x000fc80007800000 */
[----:B------:R-:W-:Y:S01]  /*a570*/  FMNMX R25, R79, R6, !PT ;  /* 0x000000064f197209 */ /* 0x000fe20007800000 */
[----:B------:R-:W-:Y:S01]  /*a580*/  @!P2 FMUL R40, R40, 0.5 ;  /* 0x3f0000002828a820 */ /* 0x000fe20000400000 */
[----:B--2---:R-:W-:Y:S01]  /*a590*/  @!P6 FMUL R49, R49, R49 ;  /* 0x000000313131e220 */ /* 0x004fe20000400000 */
[----:B------:R-:W1:Y:S01]  /*a5a0*/  MUFU.EX2 R57, R57 ;  /* 0x0000003900397308 */ /* 0x000e620000000800 */
[----:B------:R-:W-:Y:S02]  /*a5b0*/  FMNMX R6, R82, R25, !PT ;  /* 0x0000001952067209 */ /* 0x000fe40007800000 */
[----:B------:R-:W-:Y:S01]  /*a5c0*/  FSETP.GEU.AND P6, PT, R44, -126, PT ;  /* 0xc2fc00002c00780b */ /* 0x000fe20003fce000 */
[----:B------:R-:W-:Y:S01]  /*a5d0*/  @!P3 FMUL R53, R53, 0.5 ;  /* 0x3f0000003535b820 */ /* 0x000fe20000400000 */
[----:B------:R-:W-:Y:S01]  /*a5e0*/  FMNMX R25, R83, R6, !PT ;  /* 0x0000000653197209 */ /* 0x000fe20007800000 */
[----:B---3--:R-:W-:Y:S01]  /*a5f0*/  @!P4 FMUL R16, R16, R16 ;  /* 0x000000101010c220 */ /* 0x008fe20000400000 */
[----:B------:R-:W-:Y:S01]  /*a600*/  FSETP.GEU.AND P4, PT, R22, -126, PT ;  /* 0xc2fc00001600780b */ /* 0x000fe20003f8e000 */
[----:B------:R-:W2:Y:S01]  /*a610*/  MUFU.EX2 R40, R40 ;  /* 0x0000002800287308 */ /* 0x000ea20000000800 */
[----:B------:R-:W-:Y:S01]  /*a620*/  FMNMX R6, R86, R25, !PT ;  /* 0x0000001956067209 */ /* 0x000fe20007800000 */
[----:B------:R-:W-:Y:S01]  /*a630*/  FADD R10, R24, R49 ;  /* 0x00000031180a7221 */ /* 0x000fe20000000000 */
[----:B------:R-:W-:-:S02]  /*a640*/  F2FP.F16.F32.PACK_AB R24, R13, R24 ;  /* 0x000000180d18723e */ /* 0x000fc400000000ff */
[----:B------:R-:W-:-:S03]  /*a650*/  FMNMX R6, R87, R6, !PT ;  /* 0x0000000657067209 */ /* 0x000fc60007800000 */
[----:B------:R-:W3:Y:S01]  /*a660*/  MUFU.EX2 R53, R53 ;  /* 0x0000003500357308 */ /* 0x000ee20000000800 */
[----:B------:R-:W-:Y:S01]  /*a670*/  @!P6 FMUL R44, R44, 0.5 ;  /* 0x3f0000002c2ce820 */ /* 0x000fe20000400000 */
[----:B------:R-:W4:Y:S01]  /*a680*/  SHFL.BFLY PT, R25, R6, 0x1, 0x1f ;  /* 0x0c201f0006197f89 */ /* 0x000f2200000e0000 */
[----:B-1----:R-:W-:Y:S01]  /*a690*/  @!P5 FMUL R57, R57, R57 ;  /* 0x000000393939d220 */ /* 0x002fe20000400000 */
[----:B------:R-:W-:Y:S01]  /*a6a0*/  @!P4 FMUL R22, R22, 0.5 ;  /* 0x3f0000001616c820 */ /* 0x000fe20000400000 */
[----:B------:R-:W-:-:S03]  /*a6b0*/  FSETP.GEU.AND P5, PT, R52, -126, PT ;  /* 0xc2fc00003400780b */ /* 0x000fc60003fae000 */
[----:B------:R-:W1:Y:S01]  /*a6c0*/  MUFU.EX2 R44, R44 ;  /* 0x0000002c002c7308 */ /* 0x000e620000000800 */
[----:B--2---:R-:W-:Y:S01]  /*a6d0*/  @!P2 FMUL R40, R40, R40 ;  /* 0x000000282828a220 */ /* 0x004fe20000400000 */
[----:B------:R-:W-:-:S06]  /*a6e0*/  FSETP.GEU.AND P2, PT, R61, -126, PT ;  /* 0xc2fc00003d00780b */ /* 0x000fcc0003f4e000 */
[----:B------:R-:W2:Y:S01]  /*a6f0*/  MUFU.EX2 R22, R22 ;  /* 0x0000001600167308 */ /* 0x000ea20000000800 */
[----:B---3--:R-:W-:Y:S01]  /*a700*/  @!P3 FMUL R53, R53, R53 ;  /* 0x000000353535b220 */ /* 0x008fe20000400000 */
[----:B------:R-:W-:Y:S01]  /*a710*/  FSETP.GEU.AND P3, PT, R48, -126, PT ;  /* 0xc2fc00003000780b */ /* 0x000fe20003f6e000 */
[----:B------:R-:W-:-:S04]  /*a720*/  @!P5 FMUL R52, R52, 0.5 ;  /* 0x3f0000003434d820 */ /* 0x000fc80000400000 */
[----:B------:R-:W-:Y:S01]  /*a730*/  @!P2 FMUL R61, R61, 0.5 ;  /* 0x3f0000003d3da820 */ /* 0x000fe20000400000 */
[----:B-1----:R-:W-:Y:S01]  /*a740*/  @!P6 FMUL R44, R44, R44 ;  /* 0x0000002c2c2ce220 */ /* 0x002fe20000400000 */
[----:B------:R-:W1:Y:S01]  /*a750*/  MUFU.EX2 R52, R52 ;  /* 0x0000003400347308 */ /* 0x000e620000000800 */
[----:B----4-:R-:W-:Y:S02]  /*a760*/  FMNMX R6, R6, R25, !PT ;  /* 0x0000001906067209 */ /* 0x010fe40007800000 */
[----:B------:R-:W-:-:S03]  /*a770*/  FSETP.GEU.AND P6, PT, R69, -126, PT ;  /* 0xc2fc00004500780b */ /* 0x000fc60003fce000 */
[----:B------:R-:W-:Y:S01]  /*a780*/  @!P3 FMUL R48, R48, 0.5 ;  /* 0x3f0000003030b820 */ /* 0x000fe20000400000 */
[----:B------:R-:W3:Y:S01]  /*a790*/  SHFL.BFLY PT, R25, R6, 0x2, 0x1f ;  /* 0x0c401f0006197f89 */ /* 0x000ee200000e0000 */
[----:B--2---:R-:W-:Y:S01]  /*a7a0*/  @!P4 FMUL R22, R22, R22 ;  /* 0x000000161616c220 */ /* 0x004fe20000400000 */
[----:B------:R-:W-:Y:S01]  /*a7b0*/  FSETP.GEU.AND P4, PT, R65, -126, PT ;  /* 0xc2fc00004100780b */ /* 0x000fe20003f8e000 */
[----:B------:R-:W2:Y:S06]  /*a7c0*/  MUFU.EX2 R61, R61 ;  /* 0x0000003d003d7308 */ /* 0x000eac0000000800 */
[----:B------:R-:W-:-:S02]  /*a7d0*/  @!P6 FMUL R69, R69, 0.5 ;  /* 0x3f0000004545e820 */ /* 0x000fc40000400000 */
[----:B------:R-:W4:Y:S01]  /*a7e0*/  MUFU.EX2 R48, R48 ;  /* 0x0000003000307308 */ /* 0x000f220000000800 */
[----:B-1----:R-:W-:Y:S01]  /*a7f0*/  @!P5 FMUL R52, R52, R52 ;  /* 0x000000343434d220 */ /* 0x002fe20000400000 */
[----:B------:R-:W-:Y:S02]  /*a800*/  FSETP.GEU.AND P5, PT, R81, -126, PT ;  /* 0xc2fc00005100780b */ /* 0x000fe40003fae000 */
[----:B------:R-:W-:-:S04]  /*a810*/  @!P4 FMUL R65, R65, 0.5 ;  /* 0x3f0000004141c820 */ /* 0x000fc80000400000 */
[----:B------:R-:W1:Y:S01]  /*a820*/  MUFU.EX2 R69, R69 ;  /* 0x0000004500457308 */ /* 0x000e620000000800 */
[----:B--2---:R-:W-:Y:S01]  /*a830*/  @!P2 FMUL R61, R61, R61 ;  /* 0x0000003d3d3da220 */ /* 0x004fe20000400000 */
[----:B------:R-:W-:Y:S02]  /*a840*/  FSETP.GEU.AND P2, PT, R56, -126, PT ;  /* 0xc2fc00003800780b */ /* 0x000fe40003f4e000 */
[----:B---3--:R-:W-:-:S03]  /*a850*/  FMNMX R6, R6, R25, !PT ;  /* 0x0000001906067209 */ /* 0x008fc60007800000 */
[----:B------:R-:W-:Y:S01]  /*a860*/  @!P5 FMUL R81, R81, 0.5 ;  /* 0x3f0000005151d820 */ /* 0x000fe20000400000 */
[----:B------:R-:W2:Y:S01]  /*a870*/  MUFU.EX2 R65, R65 ;  /* 0x0000004100417308 */ /* 0x000ea20000000800 */
[----:B----4-:R-:W-:Y:S01]  /*a880*/  @!P3 FMUL R48, R48, R48 ;  /* 0x000000303030b220 */ /* 0x010fe20000400000 */
        /* <DEDUP_REMOVED lines=8> */
[----:B------:R-:W-:-:S04]  /*a910*/  FSETP.NEU.AND P4, PT, R6, -INF , PT ;  /* 0xff8000000600780b */ /* 0x000fc80003f8d000 */
[----:B------:R-:W-:Y:S01]  /*a920*/  FSEL R72, R6, RZ, P4 ;  /* 0x000000ff06487208 */ /* 0x000fe20002000000 */
[----:B------:R-:W-:Y:S01]  /*a930*/  @!P6 FMUL R85, R85, 0.5 ;  /* 0x3f0000005555e820 */ /* 0x000fe20000400000 */
[----:B------:R-:W2:Y:S01]  /*a940*/  MUFU.EX2 R73, R73 ;  /* 0x0000004900497308 */ /* 0x000ea20000000800 */
[----:B------:R-:W-:Y:S01]  /*a950*/  FSETP.GEU.AND P4, PT, R77, -126, PT ;  /* 0xc2fc00004d00780b */ /* 0x000fe20003f8e000 */
[----:B---3--:R-:W-:Y:S01]  /*a960*/  @!P5 FMUL R20, R20, R20 ;  /* 0x000000141414d220 */ /* 0x008fe20000400000 */
[C---:B------:R-:W-:Y:S01]  /*a970*/  FMUL R76, R72.reuse, UR22 ;  /* 0x00000016484c7c20 */ /* 0x040fe20008400000 */
[----:B------:R-:W-:Y:S01]  /*a980*/  FADD R84, -R72, R11 ;  /* 0x0000000b48547221 */ /* 0x000fe20000000100 */
[----:B------:R-:W-:Y:S01]  /*a990*/  FADD R11, R32, R65 ;  /* 0x00000041200b7221 */ /* 0x000fe20000000000 */
[----:B------:R-:W-:Y:S01]  /*a9a0*/  F2FP.F16.F32.PACK_AB R32, R21, R32 ;  /* 0x000000201520723e */ /* 0x000fe200000000ff */
[--C-:B------:R-:W-:Y:S01]  /*a9b0*/  FFMA R60, R27, UR22, -R76.reuse ;  /* 0x000000161b3c7c23 */ /* 0x100fe2000800084c */
[--C-:B------:R-:W-:Y:S01]  /*a9c0*/  FFMA R27, R30, UR22, -R76.reuse ;  /* 0x000000161e1b7c23 */ /* 0x100fe2000800084c */
[--C-:B------:R-:W-:Y:S01]  /*a9d0*/  FFMA R25, R18, UR22, -R76.reuse ;  /* 0x0000001612197c23 */ /* 0x100fe2000800084c */
[----:B-1----:R-:W-:Y:S01]  /*a9e0*/  @!P2 FMUL R56, R56, R56 ;  /* 0x000000383838a220 */ /* 0x002fe20000400000 */
[----:B------:R-:W1:Y:S01]  /*a9f0*/  MUFU.EX2 R18, R85 ;  /* 0x0000005500127308 */ /* 0x000e620000000800 */
[--C-:B------:R-:W-:Y:S01]  /*aa00*/  FFMA R29, R34, UR22, -R76.reuse ;  /* 0x00000016221d7c23 */ /* 0x100fe2000800084c */
[----:B------:R-:W-:Y:S01]  /*aa10*/  FSETP.GEU.AND P5, PT, R27, -126, PT ;  /* 0xc2fc00001b00780b */ /* 0x000fe20003fae000 */
[----:B------:R-:W-:Y:S01]  /*aa20*/  @!P4 FMUL R77, R77, 0.5 ;  /* 0x3f0000004d4dc820 */ /* 0x000fe20000400000 */
[----:B------:R-:W-:Y:S01]  /*aa30*/  FSETP.GEU.AND P2, PT, R25, -126, PT ;  /* 0xc2fc00001900780b */ /* 0x000fe20003f4e000 */
[--C-:B------:R-:W-:Y:S01]  /*aa40*/  FFMA R31, R31, UR22, -R76.reuse ;  /* 0x000000161f1f7c23 */ /* 0x100fe2000800084c */
[----:B--2---:R-:W-:Y:S01]  /*aa50*/  @!P3 FMUL R73, R73, R73 ;  /* 0x000000494949b220 */ /* 0x004fe20000400000 */
[----:B------:R-:W-:Y:S01]  /*aa60*/  FSETP.GEU.AND P3, PT, R60, -126, PT ;  /* 0xc2fc00003c00780b */ /* 0x000fe20003f6e000 */
[--C-:B------:R-:W-:Y:S01]  /*aa70*/  FFMA R39, R39, UR22, -R76.reuse ;  /* 0x0000001627277c23 */ /* 0x100fe2000800084c */
[----:B------:R-:W2:Y:S01]  /*aa80*/  MUFU.EX2 R77, R77 ;  /* 0x0000004d004d7308 */ /* 0x000ea20000000800 */
[--C-:B------:R-:W-:Y:S01]  /*aa90*/  FFMA R35, R35, UR22, -R76.reuse ;  /* 0x0000001623237c23 */ /* 0x100fe2000800084c */
[--C-:B------:R-:W-:Y:S01]  /*aaa0*/  FFMA R30, R38, UR22, -R76.reuse ;  /* 0x00000016261e7c23 */ /* 0x100fe2000800084c */
[--C-:B------:R-:W-:Y:S01]  /*aab0*/  FFMA R43, R43, UR22, -R76.reuse ;  /* 0x000000162b2b7c23 */ /* 0x100fe2000800084c */
[--C-:B------:R-:W-:Y:S01]  /*aac0*/  FFMA R33, R42, UR22, -R76.reuse ;  /* 0x000000162a217c23 */ /* 0x100fe2000800084c */
[--C-:B------:R-:W-:Y:S01]  /*aad0*/  FFMA R47, R47, UR22, -R76.reuse ;  /* 0x000000162f2f7c23 */ /* 0x100fe2000800084c */
[----:B------:R-:W-:Y:S01]  /*aae0*/  @!P5 FMUL R27, R27, 0.5 ;  /* 0x3f0000001b1bd820 */ /* 0x000fe20000400000 */
[--C-:B------:R-:W-:Y:S01]  /*aaf0*/  FFMA R51, R51, UR22, -R76.reuse ;  /* 0x0000001633337c23 */ /* 0x100fe2000800084c */
[----:B------:R-:W-:Y:S01]  /*ab00*/  @!P2 FMUL R25, R25, 0.5 ;  /* 0x3f0000001919a820 */ /* 0x000fe20000400000 */
[----:B-1----:R-:W-:Y:S01]  /*ab10*/  @!P6 FMUL R18, R18, R18 ;  /* 0x000000121212e220 */ /* 0x002fe20000400000 */
[----:B------:R-:W-:Y:S01]  /*ab20*/  FSETP.GEU.AND P6, PT, R29, -126, PT ;  /* 0xc2fc00001d00780b */ /* 0x000fe20003fce000 */
[----:B------:R-:W-:Y:S01]  /*ab30*/  @!P3 FMUL R60, R60, 0.5 ;  /* 0x3f0000003c3cb820 */ /* 0x000fe20000400000 */
[----:B------:R-:W1:Y:S01]  /*ab40*/  MUFU.EX2 R27, R27 ;  /* 0x0000001b001b7308 */ /* 0x000e620000000800 */
[--C-:B------:R-:W-:Y:S01]  /*ab50*/  FFMA R55, R55, UR22, -R76.reuse ;  /* 0x0000001637377c23 */ /* 0x100fe2000800084c */
[--C-:B------:R-:W-:Y:S01]  /*ab60*/  FFMA R64, R62, UR22, -R76.reuse ;  /* 0x000000163e407c23 */ /* 0x100fe2000800084c */
[--C-:B------:R-:W-:Y:S01]  /*ab70*/  FFMA R68, R70, UR22, -R76.reuse ;  /* 0x0000001646447c23 */ /* 0x100fe2000800084c */
[--C-:B------:R-:W-:Y:S01]  /*ab80*/  FFMA R66, R66, UR22, -R76.reuse ;  /* 0x0000001642427c23 */ /* 0x100fe2000800084c */
[----:B--2---:R-:W-:Y:S01]  /*ab90*/  @!P4 FMUL R77, R77, R77 ;  /* 0x0000004d4d4dc220 */ /* 0x004fe20000400000 */
[----:B------:R-:W-:Y:S01]  /*aba0*/  FSETP.GEU.AND P4, PT, R31, -126, PT ;  /* 0xc2fc00001f00780b */ /* 0x000fe20003f8e000 */
[--C-:B------:R-:W-:Y:S01]  /*abb0*/  FFMA R70, R74, UR22, -R76.reuse ;  /* 0x000000164a467c23 */ /* 0x100fe2000800084c */
[----:B------:R-:W2:Y:S01]  /*abc0*/  MUFU.EX2 R25, R25 ;  /* 0x0000001900197308 */ /* 0x000ea20000000800 */
[--C-:B------:R-:W-:Y:S01]  /*abd0*/  FFMA R78, R78, UR22, -R76.reuse ;  /* 0x000000164e4e7c23 */ /* 0x100fe2000800084c */
[--C-:B------:R-:W-:Y:S01]  /*abe0*/  FFMA R82, R82, UR22, -R76.reuse ;  /* 0x0000001652527c23 */ /* 0x100fe2000800084c */
[----:B------:R-:W-:Y:S01]  /*abf0*/  @!P6 FMUL R29, R29, 0.5 ;  /* 0x3f0000001d1de820 */ /* 0x000fe20000400000 */
[--C-:B------:R-:W-:Y:S01]  /*ac00*/  FFMA R83, R83, UR22, -R76.reuse ;  /* 0x0000001653537c23 */ /* 0x100fe2000800084c */
[--C-:B------:R-:W-:Y:S01]  /*ac10*/  FFMA R86, R86, UR22, -R76.reuse ;  /* 0x0000001656567c23 */ /* 0x100fe2000800084c */
[--C-:B------:R-:W-:Y:S01]  /*ac20*/  FFMA R87, R87, UR22, -R76.reuse ;  /* 0x0000001657577c23 */ /* 0x100fe2000800084c */
[----:B------:R-:W-:Y:S01]  /*ac30*/  FFMA R80, R79, UR22, -R76 ;  /* 0x000000164f507c23 */ /* 0x000fe2000800084c */
[----:B------:R-:W3:Y:S01]  /*ac40*/  MUFU.EX2 R60, R60 ;  /* 0x0000003c003c7308 */ /* 0x000ee20000000800 */
[----:B-1----:R-:W-:Y:S01]  /*ac50*/  @!P5 FMUL R27, R27, R27 ;  /* 0x0000001b1b1bd220 */ /* 0x002fe20000400000 */
[----:B------:R-:W-:Y:S01]  /*ac60*/  FSETP.GEU.AND P5, PT, R39, -126, PT ;  /* 0xc2fc00002700780b */ /* 0x000fe20003fae000 */
[----:B------:R-:W-:Y:S01]  /*ac70*/  @!P4 FMUL R31, R31, 0.5 ;  /* 0x3f0000001f1fc820 */ /* 0x000fe20000400000 */
[----:B------:R-:W-:Y:S01]  /*ac80*/  FADD R74, R10, R11 ;  /* 0x0000000b0a4a7221 */ /* 0x000fe20000000000 */
[----:B------:R-:W-:Y:S01]  /*ac90*/  FADD R11, R28, R57 ;  /* 0x000000391c0b7221 */ /* 0x000fe20000000000 */
[----:B------:R-:W-:Y:S01]  /*aca0*/  FADD R72, R36, R73 ;  /* 0x0000004924487221 */ /* 0x000fe20000000000 */
[----:B------:R-:W-:Y:S01]  /*acb0*/  FADD R10, R13, R40 ;  /* 0x000000280d0a7221 */ /* 0x000fe20000000000 */
[----:B------:R-:W1:Y:S01]  /*acc0*/  MUFU.EX2 R29, R29 ;  /* 0x0000001d001d7308 */ /* 0x000e620000000800 */
[----:B--2---:R-:W-:Y:S01]  /*acd0*/  @!P2 FMUL R25, R25, R25 ;  /* 0x000000191919a220 */ /* 0x004fe20000400000 */
[----:B------:R-:W-:Y:S01]  /*ace0*/  FSETP.GEU.AND P2, PT, R35, -126, PT ;  /* 0xc2fc00002300780b */ /* 0x000fe20003f4e000 */
[----:B------:R-:W-:Y:S01]  /*acf0*/  FMUL R84, R84, UR22 ;  /* 0x0000001654547c20 */ /* 0x000fe20008400000 */
[----:B------:R-:W-:-:S02]  /*ad00*/  F2FP.F16.F32.PACK_AB R36, R41, R36 ;  /* 0x000000242924723e */ /* 0x000fc400000000ff */
[----:B------:R-:W-:Y:S01]  /*ad10*/  F2FP.F16.F32.PACK_AB R40, R40, R49 ;  /* 0x000000312828723e */ /* 0x000fe200000000ff */
[----:B------:R-:W-:Y:S01]  /*ad20*/  @!P5 FMUL R39, R39, 0.5 ;  /* 0x3f0000002727d820 */ /* 0x000fe20000400000 */
[----:B------:R-:W2:Y:S01]  /*ad30*/  MUFU.EX2 R34, R31 ;  /* 0x0000001f00227308 */ /* 0x000ea20000000800 */
[----:B---3--:R-:W-:Y:S01]  /*ad40*/  @!P3 FMUL R60, R60, R60 ;  /* 0x0000003c3c3cb220 */ /* 0x008fe20000400000 */
[----:B------:R-:W-:Y:S02]  /*ad50*/  FSETP.GEU.AND P3, PT, R30, -126, PT ;  /* 0xc2fc00001e00780b */ /* 0x000fe40003f6e000 */
[----:B------:R-:W-:-:S03]  /*ad60*/  F2FP.F16.F32.PACK_AB R28, R19, R28 ;  /* 0x0000001c131c723e */ /* 0x000fc600000000ff */
        /* <DEDUP_REMOVED lines=11> */
[----:B-1----:R-:W-:Y:S01]  /*ae20*/  FFMA R35, R46, UR22, -R76 ;  /* 0x000000162e237c23 */ /* 0x002fe2000800084c */
[----:B----4-:R-:W-:Y:S01]  /*ae30*/  @!P5 FMUL R42, R42, R42 ;  /* 0x0000002a2a2ad220 */ /* 0x010fe20000400000 */
[----:B------:R-:W-:-:S05]  /*ae40*/  FSETP.GEU.AND P5, PT, R39, -126, PT ;  /* 0xc2fc00002700780b */ /* 0x000fca0003fae000 */
[----:B------:R1:W4:Y:S01]  /*ae50*/  MUFU.EX2 R46, R43 ;  /* 0x0000002b002e7308 */ /* 0x0003220000000800 */
[----:B-----5:R-:W-:Y:S01]  /*ae60*/  @!P2 FMUL R38, R38, R38 ;  /* 0x000000262626a220 */ /* 0x020fe20000400000 */
[----:B------:R-:W-:Y:S01]  /*ae70*/  FSETP.GEU.AND P2, PT, R35, -126, PT ;  /* 0xc2fc00002300780b */ /* 0x000fe20003f4e000 */
[----:B------:R-:W-:Y:S01]  /*ae80*/  @!P4 FMUL R33, R33, 0.5 ;  /* 0x3f0000002121c820 */ /* 0x000fe20000400000 */
[----:B--2---:R-:W-:-:S04]  /*ae90*/  FFMA R30, R58, UR22, -R76 ;  /* 0x000000163a1e7c23 */ /* 0x004fc8000800084c */
[----:B------:R-:W-:Y:S01]  /*aea0*/  @!P5 FMUL R39, R39, 0.5 ;  /* 0x3f0000002727d820 */ /* 0x000fe20000400000 */
[----:B---3--:R-:W-:Y:S01]  /*aeb0*/  @!P3 FMUL R31, R31, R31 ;  /* 0x0000001f1f1fb220 */ /* 0x008fe20000400000 */
[----:B------:R-:W-:Y:S01]  /*aec0*/  FSETP.GEU.AND P3, PT, R47, -126, PT ;  /* 0xc2fc00002f00780b */ /* 0x000fe20003f6e000 */
[----:B-1----:R-:W-:Y:S01]  /*aed0*/  FFMA R43, R54, UR22, -R76 ;  /* 0x00000016362b7c23 */ /* 0x002fe2000800084c */
[----:B------:R-:W1:Y:S03]  /*aee0*/  MUFU.EX2 R33, R33 ;  /* 0x0000002100217308 */ /* 0x000e660000000800 */
[----:B------:R-:W-:Y:S01]  /*aef0*/  @!P2 FMUL R35, R35, 0.5 ;  /* 0x3f0000002323a820 */ /* 0x000fe20000400000 */
[----:B----4-:R-:W-:Y:S01]  /*af00*/  @!P6 FMUL R46, R46, R46 ;  /* 0x0000002e2e2ee220 */ /* 0x010fe20000400000 */
[----:B------:R-:W-:-:S03]  /*af10*/  FSETP.GEU.AND P6, PT, R43, -126, PT ;  /* 0xc2fc00002b00780b */ /* 0x000fc60003fce000 */
[----:B------:R-:W2:Y:S03]  /*af20*/  MUFU.EX2 R39, R39 ;  /* 0x0000002700277308 */ /* 0x000ea60000000800 */
[----:B------:R-:W-:-:S05]  /*af30*/  @!P3 FMUL R47, R47, 0.5 ;  /* 0x3f0000002f2fb820 */ /* 0x000fca0000400000 */
[----:B------:R3:W4:Y:S01]  /*af40*/  MUFU.EX2 R50, R47 ;  /* 0x0000002f00327308 */ /* 0x0007220000000800 */
[----:B-1----:R-:W-:Y:S01]  /*af50*/  @!P4 FMUL R33, R33, R33 ;  /* 0x000000212121c220 */ /* 0x002fe20000400000 */
[----:B------:R-:W-:Y:S01]  /*af60*/  FSETP.GEU.AND P4, PT, R51, -126, PT ;  /* 0xc2fc00003300780b */ /* 0x000fe20003f8e000 */
[----:B------:R-:W-:-:S05]  /*af70*/  @!P6 FMUL R43, R43, 0.5 ;  /* 0x3f0000002b2be820 */ /* 0x000fca0000400000 */
[----:B------:R-:W1:Y:S01]  /*af80*/  MUFU.EX2 R35, R35 ;  /* 0x0000002300237308 */ /* 0x000e620000000800 */
[--C-:B---3--:R-:W-:Y:S01]  /*af90*/  FFMA R47, R59, UR22, -R76.reuse ;  /* 0x000000163b2f7c23 */ /* 0x108fe2000800084c */
[----:B--2---:R-:W-:Y:S01]  /*afa0*/  @!P5 FMUL R39, R39, R39 ;  /* 0x000000272727d220 */ /* 0x004fe20000400000 */
[----:B------:R-:W-:Y:S01]  /*afb0*/  FFMA R59, R71, UR22, -R76 ;  /* 0x00000016473b7c23 */ /* 0x000fe2000800084c */
[----:B------:R-:W-:Y:S02]  /*afc0*/  FADD R71, R41, R20 ;  /* 0x0000001429477221 */ /* 0x000fe40000000000 */
[----:B------:R-:W-:Y:S01]  /*afd0*/  FSETP.GEU.AND P5, PT, R47, -126, PT ;  /* 0xc2fc00002f00780b */ /* 0x000fe20003fae000 */
[----:B------:R-:W-:Y:S01]  /*afe0*/  @!P4 FMUL R51, R51, 0.5 ;  /* 0x3f0000003333c820 */ /* 0x000fe20000400000 */
[----:B------:R-:W2:Y:S01]  /*aff0*/  MUFU.EX2 R43, R43 ;  /* 0x0000002b002b7308 */ /* 0x000ea20000000800 */
[----:B----4-:R-:W-:Y:S01]  /*b000*/  @!P3 FMUL R50, R50, R50 ;  /* 0x000000323232b220 */ /* 0x010fe20000400000 */
[----:B------:R-:W-:-:S06]  /*b010*/  FSETP.GEU.AND P3, PT, R30, -126, PT ;  /* 0xc2fc00001e00780b */ /* 0x000fcc0003f6e000 */
[----:B------:R3:W4:Y:S01]  /*b020*/  MUFU.EX2 R54, R51 ;  /* 0x0000003300367308 */ /* 0x0007220000000800 */
[----:B-1----:R-:W-:Y:S01]  /*b030*/  @!P2 FMUL R35, R35, R35 ;  /* 0x000000232323a220 */ /* 0x002fe20000400000 */
[----:B------:R-:W-:Y:S01]  /*b040*/  FSETP.GEU.AND P2, PT, R55, -126, PT ;  /* 0xc2fc00003700780b */ /* 0x000fe20003f4e000 */
[----:B------:R-:W-:-:S04]  /*b050*/  @!P5 FMUL R47, R47, 0.5 ;  /* 0x3f0000002f2fd820 */ /* 0x000fc80000400000 */
[----:B------:R-:W-:Y:S01]  /*b060*/  @!P3 FMUL R30, R30, 0.5 ;  /* 0x3f0000001e1eb820 */ /* 0x000fe20000400000 */
[--C-:B---3--:R-:W-:Y:S01]  /*b070*/  FFMA R51, R63, UR22, -R76.reuse ;  /* 0x000000163f337c23 */ /* 0x108fe2000800084c */
[----:B--2---:R-:W-:Y:S02]  /*b080*/  @!P6 FMUL R43, R43, R43 ;  /* 0x0000002b2b2be220 */ /* 0x004fe40000400000 */
[----:B------:R1:W2:Y:S01]  /*b090*/  MUFU.EX2 R62, R30 ;  /* 0x0000001e003e7308 */ /* 0x0002a20000000800 */
[----:B------:R-:W-:Y:S01]  /*b0a0*/  FFMA R63, R75, UR22, -R76 ;  /* 0x000000164b3f7c23 */ /* 0x000fe2000800084c */
[----:B------:R-:W-:Y:S01]  /*b0b0*/  FADD R75, R11, R72 ;  /* 0x000000480b4b7221 */ /* 0x000fe20000000000 */
[----:B------:R-:W-:Y:S01]  /*b0c0*/  FSETP.GEU.AND P6, PT, R51, -126, PT ;  /* 0xc2fc00003300780b */ /* 0x000fe20003fce000 */
[----:B------:R-:W-:Y:S01]  /*b0d0*/  @!P2 FMUL R55, R55, 0.5 ;  /* 0x3f0000003737a820 */ /* 0x000fe20000400000 */
[----:B------:R-:W-:Y:S01]  /*b0e0*/  FADD R11, R12, R61 ;  /* 0x0000003d0c0b7221 */ /* 0x000fe20000000000 */
[----:B----4-:R-:W-:Y:S01]  /*b0f0*/  @!P4 FMUL R54, R54, R54 ;  /* 0x000000363636c220 */ /* 0x010fe20000400000 */
[----:B------:R-:W-:Y:S01]  /*b100*/  FSETP.GEU.AND P4, PT, R64, -126, PT ;  /* 0xc2fc00004000780b */ /* 0x000fe20003f8e000 */
[----:B------:R-:W3:Y:S01]  /*b110*/  MUFU.EX2 R47, R47 ;  /* 0x0000002f002f7308 */ /* 0x000ee20000000800 */
[----:B-1----:R-:W-:Y:S01]  /*b120*/  FADD R30, R19, R44 ;  /* 0x0000002c131e7221 */ /* 0x002fe20000000000 */
[----:B------:R-:W-:Y:S01]  /*b130*/  FADD R74, R74, R75 ;  /* 0x0000004b4a4a7221 */ /* 0x000fe20000000000 */
[----:B------:R-:W-:-:S02]  /*b140*/  F2FP.F16.F32.PACK_AB R44, R44, R57 ;  /* 0x000000392c2c723e */ /* 0x000fc400000000ff */
[----:B------:R-:W-:Y:S01]  /*b150*/  FADD R79, R30, R71 ;  /* 0x000000471e4f7221 */ /* 0x000fe20000000000 */
[----:B------:R-:W-:Y:S02]  /*b160*/  FADD R30, R16, R77 ;  /* 0x0000004d101e7221 */ /* 0x000fe40000000000 */
[----:B------:R1:W4:Y:S01]  /*b170*/  MUFU.EX2 R58, R55 ;  /* 0x00000037003a7308 */ /* 0x0003220000000800 */
[----:B------:R-:W-:Y:S01]  /*b180*/  @!P6 FMUL R51, R51, 0.5 ;  /* 0x3f0000003333e820 */ /* 0x000fe20000400000 */
[----:B--2---:R-:W-:Y:S02]  /*b190*/  @!P3 FMUL R62, R62, R62 ;  /* 0x0000003e3e3eb220 */ /* 0x004fe40000400000 */
[----:B------:R-:W-:-:S04]  /*b1a0*/  @!P4 FMUL R64, R64, 0.5 ;  /* 0x3f0000004040c820 */ /* 0x000fc80000400000 */
[----:B------:R-:W2:Y:S01]  /*b1b0*/  MUFU.EX2 R51, R51 ;  /* 0x0000003300337308 */ /* 0x000ea20000000800 */
[----:B-1----:R-:W-:Y:S01]  /*b1c0*/  FFMA R55, R67, UR22, -R76 ;  /* 0x0000001643377c23 */ /* 0x002fe2000800084c */
[----:B---3--:R-:W-:Y:S01]  /*b1d0*/  @!P5 FMUL R47, R47, R47 ;  /* 0x0000002f2f2fd220 */ /* 0x008fe20000400000 */
[----:B------:R-:W-:Y:S01]  /*b1e0*/  FSETP.GEU.AND P5, PT, R68, -126, PT ;  /* 0xc2fc00004400780b */ /* 0x000fe20003fae000 */
[----:B------:R-:W-:Y:S01]  /*b1f0*/  FADD R67, R21, R52 ;  /* 0x0000003415437221 */ /* 0x000fe20000000000 */
[----:B------:R-:W-:Y:S01]  /*b200*/  FADD R76, R11, R30 ;  /* 0x0000001e0b4c7221 */ /* 0x000fe20000000000 */
[----:B------:R-:W-:Y:S01]  /*b210*/  FSETP.GEU.AND P3, PT, R55, -126, PT ;  /* 0xc2fc00003700780b */ /* 0x000fe20003f6e000 */
[----:B------:R-:W-:Y:S01]  /*b220*/  FADD R11, R23, R48 ;  /* 0x00000030170b7221 */ /* 0x000fe20000000000 */
[----:B------:R-:W1:Y:S01]  /*b230*/  MUFU.EX2 R64, R64 ;  /* 0x0000004000407308 */ /* 0x000e620000000800 */
[----:B----4-:R-:W-:Y:S01]  /*b240*/  @!P2 FMUL R58, R58, R58 ;  /* 0x0000003a3a3aa220 */ /* 0x010fe20000400000 */
[----:B------:R-:W-:Y:S01]  /*b250*/  FSETP.GEU.AND P2, PT, R66, -126, PT ;  /* 0xc2fc00004200780b */ /* 0x000fe20003f4e000 */
[----:B------:R-:W-:Y:S01]  /*b260*/  FADD R72, R10, R67 ;  /* 0x000000430a487221 */ /* 0x000fe20000000000 */
[----:B------:R-:W-:Y:S01]  /*b270*/  FADD R10, R26, R53 ;  /* 0x000000351a0a7221 */ /* 0x000fe20000000000 */
[----:B------:R-:W-:Y:S01]  /*b280*/  FADD R67, R14, R69 ;  /* 0x000000450e437221 */ /* 0x000fe20000000000 */
[----:B------:R-:W-:Y:S01]  /*b290*/  FADD R30, R45, R18 ;  /* 0x000000122d1e7221 */ /* 0x000fe20000000000 */
[----:B------:R-:W-:Y:S01]  /*b2a0*/  FADD R72, R72, R79 ;  /* 0x0000004f48487221 */ /* 0x000fe20000000000 */
[----:B------:R-:W-:Y:S01]  /*b2b0*/  @!P5 FMUL R68, R68, 0.5 ;  /* 0x3f0000004444d820 */ /* 0x000fe20000400000 */
[----:B--2---:R-:W-:Y:S01]  /*b2c0*/  @!P6 FMUL R51, R51, R51 ;  /* 0x000000333333e220 */ /* 0x004fe20000400000 */
[----:B------:R-:W-:Y:S01]  /*b2d0*/  FSETP.GEU.AND P6, PT, R70, -126, PT ;  /* 0xc2fc00004600780b */ /* 0x000fe20003fce000 */
[----:B------:R-:W-:Y:S01]  /*b2e0*/  @!P3 FMUL R55, R55, 0.5 ;  /* 0x3f0000003737b820 */ /* 0x000fe20000400000 */
[----:B------:R-:W-:Y:S01]  /*b2f0*/  FADD R71, R10, R67 ;  /* 0x000000430a477221 */ /* 0x000fe20000000000 */
[----:B------:R-:W-:Y:S01]  /*b300*/  FADD R10, R17, R22 ;  /* 0x00000016110a7221 */ /* 0x000fe20000000000 */
[----:B------:R-:W2:Y:S01]  /*b310*/  MUFU.EX2 R68, R68 ;  /* 0x0000004400447308 */ /* 0x000ea20000000800 */
[----:B------:R-:W-:Y:S01]  /*b320*/  @!P2 FMUL R66, R66, 0.5 ;  /* 0x3f0000004242a820 */ /* 0x000fe20000400000 */
[----:B------:R-:W-:Y:S01]  /*b330*/  FADD R67, R37, R56 ;  /* 0x0000003825437221 */ /* 0x000fe20000000000 */
[----:B-1----:R-:W-:Y:S01]  /*b340*/  @!P4 FMUL R64, R64, R64 ;  /* 0x000000404040c220 */ /* 0x002fe20000400000 */
[----:B------:R-:W-:Y:S01]  /*b350*/  FSETP.GEU.AND P4, PT, R59, -126, PT ;  /* 0xc2fc00003b00780b */ /* 0x000fe20003f8e000 */
[----:B------:R-:W-:Y:S01]  /*b360*/  FADD R11, R11, R30 ;  /* 0x0000001e0b0b7221 */ /* 0x000fe20000000000 */
[----:B------:R-:W-:Y:S01]  /*b370*/  FADD R10, R10, R67 ;  /* 0x000000430a0a7221 */ /* 0x000fe20000000000 */
[----:B------:R-:W-:Y:S01]  /*b380*/  FADD R30, R25, R62 ;  /* 0x0000003e191e7221 */ /* 0x000fe20000000000 */
[----:B------:R-:W1:Y:S01]  /*b390*/  MUFU.EX2 R55, R55 ;  /* 0x0000003700377308 */ /* 0x000e620000000800 */
[----:B------:R-:W-:Y:S01]  /*b3a0*/  @!P6 FMUL R70, R70, 0.5 ;  /* 0x3f0000004646e820 */ /* 0x000fe20000400000 */
[----:B------:R-:W-:Y:S01]  /*b3b0*/  FADD R67, R60, R47 ;  /* 0x0000002f3c437221 */ /* 0x000fe20000000000 */
[----:B------:R-:W-:Y:S01]  /*b3c0*/  FADD R71, R71, R76 ;  /* 0x0000004c47477221 */ /* 0x000fe20000000000 */
[----:B------:R-:W-:Y:S01]  /*b3d0*/  FADD R11, R10, R11 ;  /* 0x0000000b0a0b7221 */ /* 0x000fe20000000000 */
[----:B------:R-:W-:-:S02]  /*b3e0*/  SHF.L.U32 R10, R9, 0x1f, RZ ;  /* 0x0000001f090a7819 */ /* 0x000fc400000006ff */
[----:B------:R-:W-:Y:S01]  /*b3f0*/  FADD R71, R74, R71 ;  /* 0x000000474a477221 */ /* 0x000fe20000000000 */
[----:B------:R-:W3:Y:S01]  /*b400*/  MUFU.EX2 R66, R66 ;  /* 0x0000004200427308 */ /* 0x000ee20000000800 */
[----:B--2---:R-:W-:Y:S01]  /*b410*/  @!P5 FMUL R68, R68, R68 ;  /* 0x000000444444d220 */ /* 0x004fe20000400000 */
[----:B------:R-:W-:Y:S01]  /*b420*/  FSETP.GEU.AND P5, PT, R82, -126, PT ;  /* 0xc2fc00005200780b */ /* 0x000fe20003fae000 */
[----:B------:R-:W-:Y:S01]  /*b430*/  @!P4 FMUL R59, R59, 0.5 ;  /* 0x3f0000003b3bc820 */ /* 0x000fe20000400000 */
[----:B------:R-:W-:Y:S01]  /*b440*/  FADD R72, R72, R11 ;  /* 0x0000000b48487221 */ /* 0x000fe20000000000 */
[----:B------:R-:W-:Y:S02]  /*b450*/  F2FP.F16.F32.PACK_AB R41, R47, R62 ;  /* 0x0000003e2f29723e */ /* 0x000fe400000000ff */
[----:B------:R-:W-:Y:S01]  /*b460*/  F2FP.F16.F32.PACK_AB R26, R17, R26 ;  /* 0x0000001a111a723e */ /* 0x000fe200000000ff */
[----:B------:R-:W2:Y:S01]  /*b470*/  MUFU.EX2 R70, R70 ;  /* 0x0000004600467308 */ /* 0x000ea20000000800 */
[----:B-1----:R-:W-:Y:S01]  /*b480*/  @!P3 FMUL R55, R55, R55 ;  /* 0x000000373737b220 */ /* 0x002fe20000400000 */
[----:B------:R-:W-:Y:S01]  /*b490*/  FSETP.GEU.AND P3, PT, R78, -126, PT ;  /* 0xc2fc00004e00780b */ /* 0x000fe20003f6e000 */
[----:B------:R-:W-:Y:S01]  /*b4a0*/  FADD R72, R71, R72 ;  /* 0x0000004847487221 */ /* 0x000fe20000000000 */
[----:B------:R-:W-:-:S02]  /*b4b0*/  F2FP.F16.F32.PACK_AB R25, R60, R25 ;  /* 0x000000193c19723e */ /* 0x000fc400000000ff */
[----:B------:R-:W-:Y:S01]  /*b4c0*/  F2FP.F16.F32.PACK_AB R52, R52, R65 ;  /* 0x000000413434723e */ /* 0x000fe200000000ff */
[----:B------:R-:W-:Y:S01]  /*b4d0*/  @!P5 FMUL R82, R82, 0.5 ;  /* 0x3f0000005252d820 */ /* 0x000fe20000400000 */
[----:B------:R-:W1:Y:S01]  /*b4e0*/  MUFU.EX2 R59, R59 ;  /* 0x0000003b003b7308 */ /* 0x000e620000000800 */
[----:B---3--:R-:W-:Y:S01]  /*b4f0*/  @!P2 FMUL R66, R66, R66 ;  /* 0x000000424242a220 */ /* 0x008fe20000400000 */
[----:B------:R-:W-:-:S05]  /*b500*/  FSETP.GEU.AND P2, PT, R63, -126, PT ;  /* 0xc2fc00003f00780b */ /* 0x000fca0003f4e000 */
[----:B------:R-:W-:Y:S01]  /*b510*/  @!P3 FMUL R78, R78, 0.5 ;  /* 0x3f0000004e4eb820 */ /* 0x000fe20000400000 */
[----:B------:R-:W3:Y:S01]  /*b520*/  MUFU.EX2 R82, R82 ;  /* 0x0000005200527308 */ /* 0x000ee20000000800 */
[----:B--2---:R-:W-:Y:S01]  /*b530*/  @!P6 FMUL R70, R70, R70 ;  /* 0x000000464646e220 */ /* 0x004fe20000400000 */
[----:B------:R-:W-:-:S03]  /*b540*/  FSETP.GEU.AND P6, PT, R83, -126, PT ;  /* 0xc2fc00005300780b */ /* 0x000fc60003fce000 */
[----:B------:R-:W-:Y:S01]  /*b550*/  FADD R85, R33, R70 ;  /* 0x0000004621557221 */ /* 0x000fe20000000000 */
[----:B------:R-:W-:Y:S01]  /*b560*/  F2FP.F16.F32.PACK_AB R33, R46, R33 ;  /* 0x000000212e21723e */ /* 0x000fe200000000ff */
[----:B------:R-:W-:Y:S01]  /*b570*/  @!P2 FMUL R63, R63, 0.5 ;  /* 0x3f0000003f3fa820 */ /* 0x000fe20000400000 */
[----:B------:R-:W2:Y:S01]  /*b580*/  MUFU.EX2 R78, R78 ;  /* 0x0000004e004e7308 */ /* 0x000ea20000000800 */
[----:B-1----:R-:W-:Y:S01]  /*b590*/  @!P4 FMUL R59, R59, R59 ;  /* 0x0000003b3b3bc220 */ /* 0x002fe20000400000 */
[----:B------:R-:W-:Y:S01]  /*b5a0*/  FSETP.GEU.AND P4, PT, R84, -126, PT ;  /* 0xc2fc00005400780b */ /* 0x000fe20003f8e000 */
[----:B------:R-:W-:Y:S01]  /*b5b0*/  FADD R146, R30, R85 ;  /* 0x000000551e927221 */ /* 0x000fe20000000000 */
[----:B------:R-:W-:Y:S01]  /*b5c0*/  FADD R30, R27, R64 ;  /* 0x000000401b1e7221 */ /* 0x000fe20000000000 */
[----:B------:R-:W-:Y:S02]  /*b5d0*/  F2FP.F16.F32.PACK_AB R27, R34, R27 ;  /* 0x0000001b221b723e */ /* 0x000fe400000000ff */
[----:B------:R-:W-:Y:S01]  /*b5e0*/  @!P6 FMUL R83, R83, 0.5 ;  /* 0x3f0000005353e820 */ /* 0x000fe20000400000 */
[----:B------:R-:W1:Y:S01]  /*b5f0*/  MUFU.EX2 R63, R63 ;  /* 0x0000003f003f7308 */ /* 0x000e620000000800 */
[----:B---3--:R-:W-:Y:S01]  /*b600*/  @!P5 FMUL R82, R82, R82 ;  /* 0x000000525252d220 */ /* 0x008fe20000400000 */
[----:B------:R-:W-:-:S02]  /*b610*/  FSETP.GEU.AND P5, PT, R87, -126, PT ;  /* 0xc2fc00005700780b */ /* 0x000fc40003fae000 */
[----:B------:R-:W-:Y:S01]  /*b620*/  F2FP.F16.F32.PACK_AB R47, R59, R68 ;  /* 0x000000443b2f723e */ /* 0x000fe200000000ff */
[----:B------:R-:W-:Y:S02]  /*b630*/  FADD R145, R39, R82 ;  /* 0x0000005227917221 */ /* 0x000fe40000000000 */
        /* <DEDUP_REMOVED lines=12> */
[----:B------:R-:W-:Y:S01]  /*b700*/  FADD R144, R46, R63 ;  /* 0x0000003f2e907221 */ /* 0x000fe20000000000 */
[----:B------:R-:W-:Y:S01]  /*b710*/  F2FP.F16.F32.PACK_AB R34, R37, R14 ;  /* 0x0000000e2522723e */ /* 0x000fe200000000ff */
[----:B------:R-:W-:Y:S01]  /*b720*/  @!P3 FMUL R86, R86, 0.5 ;  /* 0x3f0000005656b820 */ /* 0x000fe20000400000 */
[----:B------:R-:W1:Y:S01]  /*b730*/  MUFU.EX2 R87, R87 ;  /* 0x0000005700577308 */ /* 0x000e620000000800 */
[----:B---3--:R-:W-:Y:S01]  /*b740*/  @!P6 FMUL R83, R83, R83 ;  /* 0x000000535353e220 */ /* 0x008fe20000400000 */
[----:B------:R-:W-:Y:S01]  /*b750*/  FSETP.GEU.AND P6, PT, R15, -126, PT ;  /* 0xc2fc00000f00780b */ /* 0x000fe20003fce000 */
[----:B------:R-:W-:Y:S01]  /*b760*/  FADD R147, R67, R144 ;  /* 0x0000009043937221 */ /* 0x000fe20000000000 */
[----:B------:R-:W-:Y:S01]  /*b770*/  FADD R67, R38, R55 ;  /* 0x0000003726437221 */ /* 0x000fe20000000000 */
[----:B------:R-:W-:-:S02]  /*b780*/  F2FP.F16.F32.PACK_AB R37, R54, R39 ;  /* 0x000000273625723e */ /* 0x000fc400000000ff */
[----:B------:R-:W-:Y:S01]  /*b790*/  @!P2 FMUL R80, R80, 0.5 ;  /* 0x3f0000005050a820 */ /* 0x000fe20000400000 */
[----:B------:R-:W3:Y:S01]  /*b7a0*/  MUFU.EX2 R86, R86 ;  /* 0x0000005600567308 */ /* 0x000ee20000000800 */
[----:B--2---:R-:W-:Y:S01]  /*b7b0*/  @!P4 FMUL R84, R84, R84 ;  /* 0x000000545454c220 */ /* 0x004fe20000400000 */
[----:B------:R-:W-:Y:S02]  /*b7c0*/  F2FP.F16.F32.PACK_AB R39, R58, R43 ;  /* 0x0000002b3a27723e */ /* 0x000fe400000000ff */
[----:B------:R-:W-:Y:S01]  /*b7d0*/  F2FP.F16.F32.PACK_AB R46, R48, R61 ;  /* 0x0000003d302e723e */ /* 0x000fe200000000ff */
[-C--:B------:R-:W-:Y:S01]  /*b7e0*/  FMUL R138, R138, R84.reuse ;  /* 0x000000548a8a7220 */ /* 0x080fe20000400000 */
[-C--:B------:R-:W-:Y:S01]  /*b7f0*/  FMUL R139, R139, R84.reuse ;  /* 0x000000548b8b7220 */ /* 0x080fe20000400000 */
[----:B------:R-:W-:Y:S01]  /*b800*/  @!P6 FMUL R15, R15, 0.5 ;  /* 0x3f0000000f0fe820 */ /* 0x000fe20000400000 */
[----:B------:R2:W4:Y:S01]  /*b810*/  MUFU.EX2 R81, R80 ;  /* 0x0000005000517308 */ /* 0x0005220000000800 */
[----:B-1----:R-:W-:Y:S01]  /*b820*/  @!P5 FMUL R87, R87, R87 ;  /* 0x000000575757d220 */ /* 0x002fe20000400000 */
[-C--:B------:R-:W-:Y:S01]  /*b830*/  FMUL R142, R142, R84.reuse ;  /* 0x000000548e8e7220 */ /* 0x080fe20000400000 */
[-C--:B------:R-:W-:Y:S01]  /*b840*/  FMUL R143, R143, R84.reuse ;  /* 0x000000548f8f7220 */ /* 0x080fe20000400000 */
[-C--:B------:R-:W-:Y:S01]  /*b850*/  FMUL R130, R130, R84.reuse ;  /* 0x0000005482827220 */ /* 0x080fe20000400000 */
[-C--:B------:R-:W-:Y:S01]  /*b860*/  FMUL R131, R131, R84.reuse ;  /* 0x0000005483837220 */ /* 0x080fe20000400000 */
[-C--:B------:R-:W-:Y:S01]  /*b870*/  FMUL R134, R134, R84.reuse ;  /* 0x0000005486867220 */ /* 0x080fe20000400000 */
[----:B------:R-:W-:Y:S01]  /*b880*/  FMUL R135, R135, R84 ;  /* 0x0000005487877220 */ /* 0x000fe20000400000 */
[----:B------:R-:W1:Y:S01]  /*b890*/  MUFU.EX2 R15, R15 ;  /* 0x0000000f000f7308 */ /* 0x000e620000000800 */
[----:B--2---:R-:W-:Y:S01]  /*b8a0*/  FADD R80, R29, R66 ;  /* 0x000000421d507221 */ /* 0x004fe20000000000 */
[----:B---3--:R-:W-:Y:S01]  /*b8b0*/  @!P3 FMUL R86, R86, R86 ;  /* 0x000000565656b220 */ /* 0x008fe20000400000 */
[----:B------:R-:W-:Y:S01]  /*b8c0*/  F2FP.F16.F32.PACK_AB R29, R38, R29 ;  /* 0x0000001d261d723e */ /* 0x000fe200000000ff */
[----:B------:R-:W-:Y:S01]  /*b8d0*/  FMUL R122, R122, R84 ;  /* 0x000000547a7a7220 */ /* 0x000fe20000400000 */
[----:B------:R-:W-:Y:S01]  /*b8e0*/  FADD R149, R80, R145 ;  /* 0x0000009150957221 */ /* 0x000fe20000000000 */
[----:B------:R-:W-:Y:S01]  /*b8f0*/  FADD R80, R54, R83 ;  /* 0x0000005336507221 */ /* 0x000fe20000000000 */
[----:B------:R-:W-:Y:S01]  /*b900*/  FADD R144, R43, R86 ;  /* 0x000000562b907221 */ /* 0x000fe20000000000 */
[----:B------:R-:W-:Y:S01]  /*b910*/  FADD R145, R58, R87 ;  /* 0x000000573a917221 */ /* 0x000fe20000000000 */
[----:B----4-:R-:W-:Y:S01]  /*b920*/  @!P2 FMUL R81, R81, R81 ;  /* 0x000000515151a220 */ /* 0x010fe20000400000 */
[----:B------:R-:W-:Y:S01]  /*b930*/  FADD R150, R67, R80 ;  /* 0x0000005043967221 */ /* 0x000fe20000000000 */
        /* <DEDUP_REMOVED lines=10> */
[----:B------:R-:W-:Y:S01]  /*b9e0*/  FADD R30, R30, R145 ;  /* 0x000000911e1e7221 */ /* 0x000fe20000000000 */
[----:B------:R1:W2:Y:S01]  /*b9f0*/  SYNCS.PHASECHK.TRANS64.TRYWAIT P2, [UR5+0x2a000], R10 ;  /* 0x02a0000aff0075a7 */ /* 0x0002a20008040145 */
[----:B------:R-:W-:Y:S01]  /*ba00*/  FADD R67, R146, R67 ;  /* 0x0000004392437221 */ /* 0x000fe20000000000 */
[----:B------:R-:W-:Y:S01]  /*ba10*/  F2FP.F16.F32.PACK_AB R31, R42, R31 ;  /* 0x0000001f2a1f723e */ /* 0x000fe200000000ff */
[----:B------:R-:W-:Y:S01]  /*ba20*/  FADD R30, R147, R30 ;  /* 0x0000001e931e7221 */ /* 0x000fe20000000000 */
[----:B------:R-:W-:Y:S01]  /*ba30*/  F2FP.F16.F32.PACK_AB R38, R45, R16 ;  /* 0x000000102d26723e */ /* 0x000fe200000000ff */
[----:B------:R-:W-:Y:S01]  /*ba40*/  FFMA R4, R15, R4, R72 ;  /* 0x000000040f047223 */ /* 0x000fe20000000048 */
[----:B------:R-:W-:Y:S01]  /*ba50*/  F2FP.F16.F32.PACK_AB R42, R22, R53 ;  /* 0x00000035162a723e */ /* 0x000fe200000000ff */
[----:B------:R-:W-:Y:S01]  /*ba60*/  FADD R67, R67, R30 ;  /* 0x0000001e43437221 */ /* 0x000fe20000000000 */
[----:B------:R-:W-:Y:S01]  /*ba70*/  F2FP.F16.F32.PACK_AB R45, R55, R66 ;  /* 0x00000042372d723e */ /* 0x000fe200000000ff */
[-C--:B------:R-:W-:Y:S01]  /*ba80*/  FMUL R136, R136, R15.reuse ;  /* 0x0000000f88887220 */ /* 0x080fe20000400000 */
[----:B------:R-:W-:Y:S01]  /*ba90*/  FMUL R137, R137, R15 ;  /* 0x0000000f89897220 */ /* 0x000fe20000400000 */
        /* <DEDUP_REMOVED lines=53> */
[----:B------:R-:W-:Y:S01]  /*bdf0*/  F2FP.F16.F32.PACK_AB R50, R18, R77 ;  /* 0x0000004d1232723e */ /* 0x000fe200000000ff */
[----:B-12---:R-:W-:Y:S06]  /*be00*/  @!P0 BRA `(.L_x_39) ;  /* 0x0000000000048947 */ /* 0x006fec0003800000 */
[----:B------:R-:W-:Y:S01]  /*be10*/  BPT.TRAP 0x1 ;  /* 0x000000040000795c */ /* 0x000fe20000300000 */
.L_x_39:
[----:B------:R-:W-:Y:S05]  /*be20*/  @P2 BRA `(.L_x_40) ;  /* 0x0000000000082947 */ /* 0x000fea0003800000 */
[----:B------:R-:W1:Y:S02]  /*be30*/  SYNCS.PHASECHK.TRANS64.TRYWAIT P2, [UR5+0x2a000], R10 ;  /* 0x02a0000aff0075a7 */ /* 0x000e640008040145 */
[----:B-1----:R-:W-:Y:S05]  /*be40*/  @!P2 BRA `(.L_x_41) ;  /* 0x0000005000f4a947 */ /* 0x002fea0003800000 */
.L_x_40:
        /* <DEDUP_REMOVED lines=283> */
.L_x_42:
[----:B------:R-:W-:-:S04]  /*d000*/  ULEA UR5, UR43, UR36, 0x3 ;  /* 0x000000242b057291 */ /* 0x000fc8000f8e183f */
[----:B------:R-:W-:-:S04]  /*d010*/  UIADD3 UR5, UR5, 0x2a028, URZ ;  /* 0x0002a02805057890 */ /* 0x000fc8000fffe03f */
[----:B------:R-:W-:-:S09]  /*d020*/  UPRMT UR5, URZ, 0x654, UR5 ;  /* 0x000006543f057896 */ /* 0x000fd20008000005 */
[----:B------:R-:W-:Y:S01]  /*d030*/  SYNCS.ARRIVE.TRANS64.RED.A1T0 RZ, [UR5], RZ ;  /* 0x000000ffffff79a7 */ /* 0x000fe20008100405 */
[----:B------:R-:W-:Y:S05]  /*d040*/  @P1 BRA `(.L_x_43) ;  /* 0x0000000000041947 */ /* 0x000fea0003800000 */
[----:B------:R-:W-:Y:S01]  /*d050*/  BPT.TRAP 0x1 ;  /* 0x000000040000795c */ /* 0x000fe20000300000 */
.L_x_43:
[----:B------:R-:W-:-:S04]  /*d060*/  UIADD3 UR43, UR43, 0x1, URZ ;  /* 0x000000012b2b7890 */ /* 0x000fc8000fffe03f */
[----:B------:R-:W-:-:S04]  /*d070*/  UISETP.NE.AND UP0, UPT, UR43, 0x5, UPT ;  /* 0x000000052b00788c */ /* 0x000fc8000bf05270 */
[----:B------:R-:W-:Y:S01]  /*d080*/  USEL UR43, UR43, URZ, UP0 ;  /* 0x0000003f2b2b7287 */ /* 0x000fe20008000000 */
[----:B------:R-:W-:Y:S11]  /*d090*/  @!P0 BRA `(.L_x_44) ;  /* 0x0000000000048947 */ /* 0x000ff60003800000 */
[----:B------:R-:W-:Y:S01]  /*d0a0*/  BPT.TRAP 0x1 ;  /* 0x000000040000795c */ /* 0x000fe20000300000 */
.L_x_44:
[----:B------:R-:W-:-:S04]  /*d0b0*/  ULEA UR5, UR43, UR36, 0x3 ;  /* 0x000000242b057291 */ /* 0x000fc8000f8e183f */
[----:B------:R-:W-:-:S04]  /*d0c0*/  UIADD3 UR5, UR5, 0x2a028, URZ ;  /* 0x0002a02805057890 */ /* 0x000fc8000fffe03f */
[----:B------:R-:W-:-:S09]  /*d0d0*/  UPRMT UR5, URZ, 0x654, UR5 ;  /* 0x000006543f057896 */ /* 0x000fd20008000005 */
[----:B------:R-:W-:Y:S01]  /*d0e0*/  SYNCS.ARRIVE.TRANS64.RED.A1T0 RZ, [UR5], RZ ;  /* 0x000000ffffff79a7 */ /* 0x000fe20008100405 */
[----:B------:R-:W-:Y:S05]  /*d0f0*/  @P1 BRA `(.L_x_45) ;  /* 0x0000000000041947 */ /* 0x000fea0003800000 */
[----:B------:R-:W-:Y:S01]  /*d100*/  BPT.TRAP 0x1 ;  /* 0x000000040000795c */ /* 0x000fe20000300000 */
.L_x_45:
[----:B------:R-:W-:Y:S01]  /*d110*/  UIADD3 UR4, UR4, 0x1, URZ ;  /* 0x0000000104047890 */ /* 0x000fe2000fffe03f */
[C---:B------:R-:W-:Y:S01]  /*d120*/  ISETP.GT.AND P2, PT, R8.reuse, 0x1, PT ;  /* 0x000000010800780c */ /* 0x040fe20003f44270 */
[----:B------:R-:W-:Y:S01]  /*d130*/  UIADD3 UR43, UR43, 0x1, URZ ;  /* 0x000000012b2b7890 */ /* 0x000fe2000fffe03f */
[----:B------:R-:W-:Y:S01]  /*d140*/  VIADD R8, R8, 0xffffffff ;  /* 0xffffffff08087836 */ /* 0x000fe20000000000 */
[----:B------:R-:W-:Y:S01]  /*d150*/  UISETP.NE.AND UP1, UPT, UR4, 0x5, UPT ;  /* 0x000000050400788c */ /* 0x000fe2000bf25270 */
[----:B------:R-:W-:Y:S01]  /*d160*/  IADD3 R7, R7, 0x80, RZ ;  /* 0x0000008007077810 */ /* 0x000fe20007ffe0ff */
[----:B------:R-:W-:Y:S01]  /*d170*/  UISETP.NE.AND UP0, UPT, UR43, 0x5, UPT ;  /* 0x000000052b00788c */ /* 0x000fe2000bf05270 */
[----:B-1----:R-:W-:Y:S01]  /*d180*/  MOV R10, R5 ;  /* 0x00000005000a7202 */ /* 0x002fe20000000f00 */
[----:B------:R-:W-:Y:S01]  /*d190*/  USEL UR5, URZ, 0x1, UP1 ;  /* 0x000000013f057887 */ /* 0x000fe20008800000 */
[----:B------:R-:W-:Y:S01]  /*d1a0*/  MOV R11, R6 ;  /* 0x00000006000b7202 */ /* 0x000fe20000000f00 */
[----:B------:R-:W-:-:S02]  /*d1b0*/  USEL UR43, UR43, URZ, UP0 ;  /* 0x0000003f2b2b7287 */ /* 0x000fc40008000000 */
[----:B------:R-:W-:Y:S02]  /*d1c0*/  USEL UR41, UR4, URZ, UP1 ;  /* 0x0000003f04297287 */ /* 0x000fe40008800000 */
[----:B------:R-:W-:Y:S01]  /*d1d0*/  LOP3.LUT R9, R9, UR5, RZ, 0x3c, !PT ;  /* 0x0000000509097c12 */ /* 0x000fe2000f8e3cff */
[----:B------:R-:W-:Y:S09]  /*d1e0*/  @P2 BRA `(.L_x_46) ;  /* 0xffffffb800d42947 */ /* 0x000ff2000383ffff */
.L_x_35:
[----:B------:R-:W1:Y:S01]  /*d1f0*/  SHFL.BFLY PT, R7, R4, 0x1, 0x1f ;  /* 0x0c201f0004077f89 */ /* 0x000e6200000e0000 */
[----:B------:R-:W-:Y:S01]  /*d200*/  BSSY B0, `(.L_x_47) ;  /* 0x0000024000007945 */ /* 0x000fe20003800000 */
[----:B------:R-:W-:Y:S01]  /*d210*/  IMAD.MOV.U32 R9, RZ, RZ, 0x7f800000 ;  /* 0x7f800000ff097424 */ /* 0x000fe200078e00ff */
[----:B------:R-:W-:Y:S01]  /*d220*/  MOV R10, 0x3f800000 ;  /* 0x3f800000000a7802 */ /* 0x000fe20000000f00 */
[----:B------:R-:W2:Y:S01]  /*d230*/  SHFL.BFLY PT, R0, R3, 0x1, 0x1f ;  /* 0x0c201f0003007f89 */ /* 0x000ea200000e0000 */
[----:B------:R-:W-:Y:S01]  /*d240*/  MOV R11, 0x7f800000 ;  /* 0x7f800000000b7802 */ /* 0x000fe20000000f00 */
[----:B-1----:R-:W-:Y:S01]  /*d250*/  FADD R7, R7, R4 ;  /* 0x0000000407077221 */ /* 0x002fe20000000000 */
[----:B--2---:R-:W-:-:S04]  /*d260*/  FADD R16, R0, R3 ;  /* 0x0000000300107221 */ /* 0x004fc80000000000 */
[----:B------:R-:W1:Y:S01]  /*d270*/  SHFL.BFLY PT, R2, R7, 0x2, 0x1f ;  /* 0x0c401f0007027f89 */ /* 0x000e6200000e0000 */
[----:B------:R-:W-:-:S03]  /*d280*/  MOV R0, 0x3f800000 ;  /* 0x3f80000000007802 */ /* 0x000fc60000000f00 */
[----:B------:R-:W2:Y:S01]  /*d290*/  SHFL.BFLY PT, R17, R16, 0x2, 0x1f ;  /* 0x0c401f0010117f89 */ /* 0x000ea200000e0000 */
[C---:B-1----:R-:W-:Y:S01]  /*d2a0*/  FSETP.NE.AND P0, PT, R7.reuse, -R2, PT ;  /* 0x800000020700720b */ /* 0x042fe20003f05000 */
[----:B------:R-:W-:Y:S01]  /*d2b0*/  FADD R2, R7, R2 ;  /* 0x0000000207027221 */ /* 0x000fe20000000000 */
[----:B--2---:R-:W-:-:S11]  /*d2c0*/  FADD R8, R16, R17 ;  /* 0x0000001110087221 */ /* 0x004fd60000000000 */
[----:B------:R-:W-:Y:S05]  /*d2d0*/  @!P0 BRA `(.L_x_48) ;  /* 0x0000000000588947 */ /* 0x000fea0003800000 */
[----:B------:R-:W-:Y:S01]  /*d2e0*/  IMAD.MOV.U32 R4, RZ, RZ, R2 ;  /* 0x000000ffff047224 */ /* 0x000fe200078e0002 */
[----:B------:R-:W-:Y:S04]  /*d2f0*/  BSSY B1, `(.L_x_49) ;  /* 0x000000d000017945 */ /* 0x000fe80003800000 */
[----:B------:R-:W-:-:S04]  /*d300*/  IADD3 R0, R4, 0x1800000, RZ ;  /* 0x0180000004007810 */ /* 0x000fc80007ffe0ff */
[----:B------:R-:W-:-:S04]  /*d310*/  LOP3.LUT R0, R0, 0x7f800000, RZ, 0xc0, !PT ;  /* 0x7f80000000007812 */ /* 0x000fc800078ec0ff */
[----:B------:R-:W-:-:S13]  /*d320*/  ISETP.GT.U32.AND P0, PT, R0, 0x1ffffff, PT ;  /* 0x01ffffff0000780c */ /* 0x000fda0003f04070 */
[----:B------:R-:W-:Y:S05]  /*d330*/  @P0 BRA `(.L_x_50) ;  /* 0x0000000000100947 */ /* 0x000fea0003800000 */
[----:B------:R-:W-:Y:S02]  /*d340*/  MOV R2, R4 ;  /* 0x0000000400027202 */ /* 0x000fe40000000f00 */
[----:B------:R-:W-:-:S07]  /*d350*/  MOV R15, 0xd370 ;  /* 0x0000d370000f7802 */ /* 0x000fce0000000f00 */
[----:B------:R-:W-:Y:S05]  /*d360*/  CALL.REL.NOINC `($__internal_0_$__cuda_sm20_rcp_rn_f32_slowpath) ;  /* 0x0000004000547944 */ /* 0x000fea0003c00000 */
[----:B------:R-:W-:Y:S05]  /*d370*/  BRA `(.L_x_51) ;  /* 0x0000000000107947 */ /* 0x000fea0003800000 */
.L_x_50:
[----:B------:R-:W1:Y:S02]  /*d380*/  MUFU.RCP R3, R4 ;  /* 0x0000000400037308 */ /* 0x000e640000001000 */
[----:B-1----:R-:W-:-:S04]  /*d390*/  FFMA R0, R4, R3, -1 ;  /* 0xbf80000004007423 */ /* 0x002fc80000000003 */
[----:B------:R-:W-:-:S04]  /*d3a0*/  FADD.FTZ R0, -R0, -RZ ;  /* 0x800000ff00007221 */ /* 0x000fc80000010100 */
[----:B------:R-:W-:-:S07]  /*d3b0*/  FFMA R0, R3, R0, R3 ;  /* 0x0000000003007223 */ /* 0x000fce0000000003 */
.L_x_51:
[----:B------:R-:W-:Y:S05]  /*d3c0*/  BSYNC B1 ;  /* 0x0000000000017941 */ /* 0x000fea0003800000 */
.L_x_49:
[----:B------:R-:W-:Y:S01]  /*d3d0*/  FSETP.GEU.AND P0, PT, |R4|, 1.175494350822287508e-38, PT ;  /* 0x008000000400780b */ /* 0x000fe20003f0e200 */
[----:B------:R-:W-:-:S12]  /*d3e0*/  ULDC UR4, c[0x0][0x600] ;  /* 0x0001800000047ab9 */ /* 0x000fd80000000800 */
[----:B------:R-:W-:-:S04]  /*d3f0*/  @!P0 FMUL R4, R4, 16777216 ;  /* 0x4b80000004048820 */ /* 0x000fc80000400000 */
[----:B------:R-:W1:Y:S02]  /*d400*/  MUFU.LG2 R2, R4 ;  /* 0x0000000400027308 */ /* 0x000e640000000c00 */
[----:B-1----:R-:W-:-:S04]  /*d410*/  @!P0 FADD R2, R2, -24 ;  /* 0xc1c0000002028421 */ /* 0x002fc80000000000 */
[----:B------:R-:W-:-:S04]  /*d420*/  FMUL R2, R2, 0.69314718246459960938 ;  /* 0x3f31721802027820 */ /* 0x000fc80000400000 */
[----:B------:R-:W-:-:S07]  /*d430*/  FFMA R11, R5, UR4, R2 ;  /* 0x00000004050b7c23 */ /* 0x000fce0008000002 */
.L_x_48:
[----:B------:R-:W-:Y:S05]  /*d440*/  BSYNC B0 ;  /* 0x0000000000007941 */ /* 0x000fea0003800000 */
.L_x_47:
[----:B------:R-:W-:Y:S01]  /*d450*/  FSETP.NE.AND P0, PT, R16, -R17, PT ;  /* 0x800000111000720b */ /* 0x000fe20003f05000 */
[----:B------:R-:W-:Y:S01]  /*d460*/  ULDC UR4, c[0x0][0x608] ;  /* 0x0001820000047ab9 */ /* 0x000fe20000000800 */
[----:B------:R-:W-:Y:S01]  /*d470*/  BSSY B0, `(.L_x_52) ;  /* 0x0000035000007945 */ /* 0x000fe20003800000 */
[----:B------:R-:W-:-:S04]  /*d480*/  FMUL R0, R0, UR4 ;  /* 0x0000000400007c20 */ /* 0x000fc80008400000 */
        /* <DEDUP_REMOVED lines=28> */
[----:B------:R-:W-:Y:S06]  /*d650*/  @!P0 BRA `(.L_x_53) ;  /* 0x0000000000588947 */ /* 0x000fec0003800000 */
[----:B------:R-:W-:Y:S01]  /*d660*/  IADD3 R0, R8, 0x1800000, RZ ;  /* 0x0180000008007810 */ /* 0x000fe20007ffe0ff */
[----:B------:R-:W-:Y:S03]  /*d670*/  BSSY B1, `(.L_x_54) ;  /* 0x000000d000017945 */ /* 0x000fe60003800000 */
[----:B------:R-:W-:-:S04]  /*d680*/  LOP3.LUT R0, R0, 0x7f800000, RZ, 0xc0, !PT ;  /* 0x7f80000000007812 */ /* 0x000fc800078ec0ff */
[----:B------:R-:W-:-:S13]  /*d690*/  ISETP.GT.U32.AND P0, PT, R0, 0x1ffffff, PT ;  /* 0x01ffffff0000780c */ /* 0x000fda0003f04070 */
[----:B------:R-:W-:Y:S05]  /*d6a0*/  @P0 BRA `(.L_x_55) ;  /* 0x0000000000140947 */ /* 0x000fea0003800000 */
[----:B------:R-:W-:Y:S01]  /*d6b0*/  IMAD.MOV.U32 R2, RZ, RZ, R8 ;  /* 0x000000ffff027224 */ /* 0x000fe200078e0008 */
[----:B------:R-:W-:-:S07]  /*d6c0*/  MOV R15, 0xd6e0 ;  /* 0x0000d6e0000f7802 */ /* 0x000fce0000000f00 */
[----:B------:R-:W-:Y:S05]  /*d6d0*/  CALL.REL.NOINC `($__internal_0_$__cuda_sm20_rcp_rn_f32_slowpath) ;  /* 0x0000003c00787944 */ /* 0x000fea0003c00000 */
[----:B------:R-:W-:Y:S01]  /*d6e0*/  MOV R10, R0 ;  /* 0x00000000000a7202 */ /* 0x000fe20000000f00 */
[----:B------:R-:W-:Y:S06]  /*d6f0*/  BRA `(.L_x_56) ;  /* 0x0000000000107947 */ /* 0x000fec0003800000 */
.L_x_55:
[----:B------:R-:W1:Y:S02]  /*d700*/  MUFU.RCP R3, R8 ;  /* 0x0000000800037308 */ /* 0x000e640000001000 */
[----:B-1----:R-:W-:-:S04]  /*d710*/  FFMA R0, R8, R3, -1 ;  /* 0xbf80000008007423 */ /* 0x002fc80000000003 */
[----:B------:R-:W-:-:S04]  /*d720*/  FADD.FTZ R0, -R0, -RZ ;  /* 0x800000ff00007221 */ /* 0x000fc80000010100 */
[----:B------:R-:W-:-:S07]  /*d730*/  FFMA R10, R3, R0, R3 ;  /* 0x00000000030a7223 */ /* 0x000fce0000000003 */
.L_x_56:
[----:B------:R-:W-:Y:S05]  /*d740*/  BSYNC B1 ;  /* 0x0000000000017941 */ /* 0x000fea0003800000 */
.L_x_54:
[----:B------:R-:W-:Y:S01]  /*d750*/  FSETP.GEU.AND P0, PT, |R8|, 1.175494350822287508e-38, PT ;  /* 0x008000000800780b */ /* 0x000fe20003f0e200 */
[----:B------:R-:W-:-:S12]  /*d760*/  ULDC UR4, c[0x0][0x600] ;  /* 0x0001800000047ab9 */ /* 0x000fd80000000800 */
[----:B------:R-:W-:-:S04]  /*d770*/  @!P0 FMUL R8, R8, 16777216 ;  /* 0x4b80000008088820 */ /* 0x000fc80000400000 */
[----:B------:R-:W1:Y:S02]  /*d780*/  MUFU.LG2 R0, R8 ;  /* 0x0000000800007308 */ /* 0x000e640000000c00 */
[----:B-1----:R-:W-:-:S04]  /*d790*/  @!P0 FADD R0, R0, -24 ;  /* 0xc1c0000000008421 */ /* 0x002fc80000000000 */
[----:B------:R-:W-:-:S04]  /*d7a0*/  FMUL R9, R0, 0.69314718246459960938 ;  /* 0x3f31721800097820 */ /* 0x000fc80000400000 */
[----:B------:R-:W-:-:S07]  /*d7b0*/  FFMA R9, R6, UR4, R9 ;  /* 0x0000000406097c23 */ /* 0x000fce0008000009 */
.L_x_53:
[----:B------:R-:W-:Y:S05]  /*d7c0*/  BSYNC B0 ;  /* 0x0000000000007941 */ /* 0x000fea0003800000 */
.L_x_52:
[----:B------:R-:W-:Y:S01]  /*d7d0*/  UISETP.NE.AND UP0, UPT, UR38, 0x1, UPT ;  /* 0x000000012600788c */ /* 0x000fe2000bf05270 */
[----:B------:R-:W1:Y:S03]  /*d7e0*/  S2R R2, SR_TID.X ;  /* 0x0000000000027919 */ /* 0x000e660000002100 */
[----:B------:R-:W-:-:S06]  /*d7f0*/  USEL UR4, URZ, 0x1, UP0 ;  /* 0x000000013f047887 */ /* 0x000fcc0008000000 */
[----:B------:R-:W-:Y:S01]  /*d800*/  MOV R0, UR4 ;  /* 0x0000000400007c02 */ /* 0x000fe20008000f00 */
[----:B------:R-:W-:Y:S02]  /*d810*/  ULDC UR4, c[0x0][0x608] ;  /* 0x0001820000047ab9 */ /* 0x000fe40000000800 */
[----:B------:R-:W-:Y:S01]  /*d820*/  FMUL R10, R10, UR4 ;  /* 0x000000040a0a7c20 */ /* 0x000fe20008400000 */
[----:B------:R-:W-:-:S03]  /*d830*/  SHF.L.U32 R0, R0, 0x1f, RZ ;  /* 0x0000001f00007819 */ /* 0x000fc600000006ff */
[-C--:B------:R-:W-:Y:S01]  /*d840*/  FMUL R138, R138, R10.reuse ;  /* 0x0000000a8a8a7220 */ /* 0x080fe20000400000 */
[----:B------:R-:W2:Y:S01]  /*d850*/  SYNCS.PHASECHK.TRANS64.TRYWAIT P0, [UR39+0x8], R0 ;  /* 0x00000800ff0075a7 */ /* 0x000ea20008000167 */
        /* <DEDUP_REMOVED lines=14> */
[C---:B-1----:R-:W-:Y:S01]  /*d940*/  LOP3.LUT P1, R18, R2.reuse, 0x3, RZ, 0xc0, !PT ;  /* 0x0000000302127812 */ /* 0x042fe2000782c0ff */
[----:B------:R-:W-:Y:S01]  /*d950*/  FMUL R56, R119, R10 ;  /* 0x0000000a77387220 */ /* 0x000fe20000400000 */
[----:B------:R-:W-:Y:S01]  /*d960*/  LOP3.LUT R16, R2, 0x7f, RZ, 0xc0, !PT ;  /* 0x0000007f02107812 */ /* 0x000fe200078ec0ff */
[----:B--2---:R-:W-:Y:S10]  /*d970*/  @!P0 BRA `(.L_x_57) ;  /* 0x0000003800408947 */ /* 0x004ff40003800000 */
.L_x_117:
[----:B------:R-:W-:Y:S01]  /*d980*/  ULDC.64 UR10, c[0x0][0x208] ;  /* 0x00008200000a7ab9 */ /* 0x000fe20000000a00 */
[----:B------:R-:W-:Y:S01]  /*d990*/  BSSY B0, `(.L_x_58) ;  /* 0x0000019000007945 */ /* 0x000fe20003800000 */
[----:B------:R-:W-:-:S03]  /*d9a0*/  SHF.R.U32.HI R17, RZ, 0x5, R16 ;  /* 0x00000005ff117819 */ /* 0x000fc60000011610 */
[----:B------:R-:W-:Y:S05]  /*d9b0*/  @P1 BRA `(.L_x_59) ;  /* 0x0000000000581947 */ /* 0x000fea0003800000 */
[----:B------:R-:W2:Y:S01]  /*d9c0*/  S2UR UR4, SR_CTAID.Y ;  /* 0x00000000000479c3 */ /* 0x000ea20000002600 */
[----:B-1----:R-:W-:Y:S01]  /*d9d0*/  SHF.R.U32.HI R0, RZ, 0x2, R2 ;  /* 0x00000002ff007819 */ /* 0x002fe20000011602 */
[----:B------:R-:W-:Y:S01]  /*d9e0*/  USHF.L.U32 UR8, UR37, 0x6, URZ ;  /* 0x0000000625087899 */ /* 0x000fe2000800063f */
[----:B------:R-:W-:Y:S01]  /*d9f0*/  SHF.L.U32 R3, R17, 0x4, RZ ;  /* 0x0000000411037819 */ /* 0x000fe200000006ff */
[----:B------:R-:W-:Y:S01]  /*da00*/  ULDC.64 UR6, c[0x0][0x688] ;  /* 0x0001a20000067ab9 */ /* 0x000fe20000000a00 */
[----:B------:R-:W-:-:S03]  /*da10*/  LOP3.LUT R0, R0, 0x7, RZ, 0xc0, !PT ;  /* 0x0000000700007812 */ /* 0x000fc600078ec0ff */
[----:B------:R-:W1:Y:S01]  /*da20*/  S2UR UR5, SR_CTAID.Z ;  /* 0x00000000000579c3 */ /* 0x000e620000002700 */
[----:B------:R-:W-:-:S05]  /*da30*/  LOP3.LUT R0, R3, 0xfffffff0, R0, 0xe2, !PT ;  /* 0xfffffff003007812 */ /* 0x000fca00078ee200 */
[----:B------:R-:W-:-:S05]  /*da40*/  VIADD R3, R0, UR8 ;  /* 0x0000000800037c36 */ /* 0x000fca0008000000 */
[----:B------:R-:W-:Y:S01]  /*da50*/  IADD3 R2, R3, 0x8, RZ ;  /* 0x0000000803027810 */ /* 0x000fe20007ffe0ff */
[----:B--2---:R-:W-:-:S04]  /*da60*/  UIMAD UR4, UR4, UR6, UR8 ;  /* 0x00000006040472a4 */ /* 0x004fc8000f8e0208 */
[----:B-1----:R-:W-:-:S03]  /*da70*/  UIMAD UR4, UR5, UR7, UR4 ;  /* 0x00000007050472a4 */ /* 0x002fc6000f8e0204 */
[----:B------:R-:W-:Y:S02]  /*da80*/  ULDC UR5, c[0x0][0x288] ;  /* 0x0000a20000057ab9 */ /* 0x000fe40000000800 */
[----:B------:R-:W-:Y:S02]  /*da90*/  ISETP.GE.U32.AND P0, PT, R3, UR5, PT ;  /* 0x0000000503007c0c */ /* 0x000fe4000bf06070 */
[----:B------:R-:W-:Y:S02]  /*daa0*/  IADD3 R0, P2, R0, UR4, RZ ;  /* 0x0000000400007c10 */ /* 0x000fe4000ff5e0ff */
[----:B------:R-:W-:Y:S01]  /*dab0*/  ISETP.GE.U32.AND P1, PT, R2, UR5, PT ;  /* 0x0000000502007c0c */ /* 0x000fe2000bf26070 */
[----:B------:R-:W-:Y:S01]  /*dac0*/  ULDC.64 UR4, c[0x0][0x680] ;  /* 0x0001a00000047ab9 */ /* 0x000fe20000000a00 */
[----:B------:R-:W-:Y:S02]  /*dad0*/  IADD3.X R3, RZ, RZ, RZ, P2, !PT ;  /* 0x000000ffff037210 */ /* 0x000fe400017fe4ff */
[----:B------:R-:W-:-:S04]  /*dae0*/  LEA R2, P2, R0, UR4, 0x2 ;  /* 0x0000000400027c11 */ /* 0x000fc8000f8410ff */
[----:B------:R-:W-:-:S05]  /*daf0*/  LEA.HI.X R3, R0, UR5, R3, 0x2, P2 ;  /* 0x0000000500037c11 */ /* 0x000fca00090f1403 */
[----:B------:R2:W-:Y:S04]  /*db00*/  @!P0 STG.E desc[UR10][R2.64], R11 ;  /* 0x0000000b02008986 */ /* 0x0005e8000c10190a */
[----:B------:R2:W-:Y:S02]  /*db10*/  @!P1 STG.E desc[UR10][R2.64+0x20], R9 ;  /* 0x0000200902009986 */ /* 0x0005e4000c10190a */
.L_x_59:
[----:B------:R-:W-:Y:S05]  /*db20*/  BSYNC B0 ;  /* 0x0000000000007941 */ /* 0x000fea0003800000 */
.L_x_58:
[----:B------:R-:W-:Y:S01]  /*db30*/  ULDC.64 UR4, c[0x0][0x730] ;  /* 0x0001cc0000047ab9 */ /* 0x000fe20000000a00 */
[-C--:B------:R-:W-:Y:S01]  /*db40*/  FMUL R106, R106, R10.reuse ;  /* 0x0000000a6a6a7220 */ /* 0x080fe20000400000 */
[----:B------:R-:W-:Y:S01]  /*db50*/  ISETP.NE.U32.AND P0, PT, RZ, UR4, PT ;  /* 0x00000004ff007c0c */ /* 0x000fe2000bf05070 */
[-C--:B------:R-:W-:Y:S01]  /*db60*/  FMUL R58, R107, R10.reuse ;  /* 0x0000000a6b3a7220 */ /* 0x080fe20000400000 */
[-C--:B------:R-:W-:Y:S01]  /*db70*/  FMUL R110, R110, R10.reuse ;  /* 0x0000000a6e6e7220 */ /* 0x080fe20000400000 */
[-C--:B------:R-:W-:Y:S01]  /*db80*/  FMUL R60, R111, R10.reuse ;  /* 0x0000000a6f3c7220 */ /* 0x080fe20000400000 */
[----:B------:R-:W-:Y:S01]  /*db90*/  ISETP.NE.AND.EX P0, PT, RZ, UR5, PT, P0 ;  /* 0x00000005ff007c0c */ /* 0x000fe2000bf05300 */
[-C--:B------:R-:W-:Y:S01]  /*dba0*/  FMUL R98, R98, R10.reuse ;  /* 0x0000000a62627220 */ /* 0x080fe20000400000 */
[-C--:B------:R-:W-:Y:S01]  /*dbb0*/  FMUL R62, R99, R10.reuse ;  /* 0x0000000a633e7220 */ /* 0x080fe20000400000 */
[-C--:B------:R-:W-:Y:S01]  /*dbc0*/  FMUL R102, R102, R10.reuse ;  /* 0x0000000a66667220 */ /* 0x080fe20000400000 */
[-C--:B------:R-:W-:Y:S01]  /*dbd0*/  FMUL R64, R103, R10.reuse ;  /* 0x0000000a67407220 */ /* 0x080fe20000400000 */
[-C--:B------:R-:W-:Y:S01]  /*dbe0*/  FMUL R90, R90, R10.reuse ;  /* 0x0000000a5a5a7220 */ /* 0x080fe20000400000 */
[-C--:B------:R-:W-:Y:S01]  /*dbf0*/  FMUL R66, R91, R10.reuse ;  /* 0x0000000a5b427220 */ /* 0x080fe20000400000 */
[-C--:B------:R-:W-:Y:S01]  /*dc00*/  FMUL R94, R94, R10.reuse ;  /* 0x0000000a5e5e7220 */ /* 0x080fe20000400000 */
[----:B------:R-:W-:-:S05]  /*dc10*/  FMUL R68, R95, R10 ;  /* 0x0000000a5f447220 */ /* 0x000fca0000400000 */
[----:B------:R-:W-:Y:S05]  /*dc20*/  @P0 BRA `(.L_x_60) ;  /* 0x0000000000200947 */ /* 0x000fea0003800000 */
[----:B------:R-:W-:Y:S02]  /*dc30*/  ULDC.64 UR4, c[0x0][0x728] ;  /* 0x0001ca0000047ab9 */ /* 0x000fe40000000a00 */
[----:B------:R-:W-:-:S04]  /*dc40*/  ISETP.NE.U32.AND P0, PT, RZ, UR4, PT ;  /* 0x00000004ff007c0c */ /* 0x000fc8000bf05070 */
[----:B------:R-:W-:-:S13]  /*dc50*/  ISETP.NE.AND.EX P0, PT, RZ, UR5, PT, P0 ;  /* 0x00000005ff007c0c */ /* 0x000fda000bf05300 */
[----:B------:R-:W-:Y:S05]  /*dc60*/  @!P0 BRA `(.L_x_61) ;  /* 0x00000000000c8947 */ /* 0x000fea0003800000 */
[----:B-12---:R-:W1:Y:S02]  /*dc70*/  LDC.64 R2, c[0x0][0x728] ;  /* 0x0001ca00ff027b82 */ /* 0x006e640000000a00 */
[----:B-1----:R4:W5:Y:S01]  /*dc80*/  LDG.E R2, desc[UR10][R2.64] ;  /* 0x0000000a02027981 */ /* 0x002962000c1e1900 */
[----:B------:R-:W-:Y:S05]  /*dc90*/  BRA `(.L_x_60) ;  /* 0x0000000000047947 */ /* 0x000fea0003800000 */
.L_x_61:
[----:B--2---:R-:W3:Y:S02]  /*dca0*/  LDC R2, c[0x0][0x720] ;  /* 0x0001c800ff027b82 */ /* 0x004ee40000000800 */
.L_x_60:
[----:B-1----:R-:W-:Y:S02]  /*dcb0*/  MOV R0, RZ ;  /* 0x000000ff00007202 */ /* 0x002fe40000000f00 */
[----:B---3-5:R-:W-:Y:S02]  /*dcc0*/  MOV R49, R2 ;  /* 0x0000000200317202 */ /* 0x028fe40000000f00 */
[----:B------:R-:W-:-:S13]  /*dcd0*/  LOP3.LUT P0, RZ, R0, 0x9f, RZ, 0xc0, !PT ;  /* 0x0000009f00ff7812 */ /* 0x000fda000780c0ff */
[----:B------:R-:W-:Y:S05]  /*dce0*/  @!P0 BRA `(.L_x_62) ;  /* 0x0000000000408947 */ /* 0x000fea0003800000 */
[----:B------:R-:W-:Y:S01]  /*dcf0*/  MOV R0, 0x0 ;  /* 0x0000000000007802 */ /* 0x000fe20000000f00 */
[----:B------:R-:W-:Y:S01]  /*dd00*/  ULDC.64 UR4, c[0x4][0x70] ;  /* 0x01001c0000047ab9 */ /* 0x000fe20000000a00 */
[----:B------:R-:W-:Y:S01]  /*dd10*/  ULDC.64 UR6, c[0x4][0x8] ;  /* 0x0100020000067ab9 */ /* 0x000fe20000000a00 */
[----:B------:R-:W-:Y:S01]  /*dd20*/  IMAD.U32 R4, RZ, RZ, UR4 ;  /* 0x00000004ff047e24 */ /* 0x000fe2000f8e00ff */
[----:B--2-4-:R1:W2:Y:S01]  /*dd30*/  LDC.64 R2, c[0x4][R0] ;  /* 0x0100000000027b82 */ /* 0x0142a20000000a00 */
[----:B------:R-:W-:Y:S01]  /*dd40*/  MOV R5, UR5 ;  /* 0x0000000500057c02 */ /* 0x000fe20008000f00 */
[----:B------:R-:W-:Y:S01]  /*dd50*/  ULDC.64 UR4, c[0x4][0x78] ;  /* 0x01001e0000047ab9 */ /* 0x000fe20000000a00 */
[----:B------:R-:W-:Y:S01]  /*dd60*/  IMAD.U32 R10, RZ, RZ, UR6 ;  /* 0x00000006ff0a7e24 */ /* 0x000fe2000f8e00ff */
[----:B------:R-:W-:Y:S01]  /*dd70*/  MOV R6, UR4 ;  /* 0x0000000400067c02 */ /* 0x000fe20008000f00 */
[----:B------:R-:W-:Y:S01]  /*dd80*/  IMAD.MOV.U32 R13, RZ, RZ, RZ ;  /* 0x000000ffff0d7224 */ /* 0x000fe200078e00ff */
[----:B------:R-:W-:-:S02]  /*dd90*/  MOV R7, UR5 ;  /* 0x0000000500077c02 */ /* 0x000fc40008000f00 */
[----:B------:R-:W-:Y:S02]  /*dda0*/  MOV R11, UR7 ;  /* 0x00000007000b7c02 */ /* 0x000fe40008000f00 */
[----:B------:R-:W-:Y:S02]  /*ddb0*/  MOV R8, 0x70 ;  /* 0x0000007000087802 */ /* 0x000fe40000000f00 */
[----:B-1----:R-:W-:-:S07]  /*ddc0*/  MOV R12, 0x1 ;  /* 0x00000001000c7802 */ /* 0x002fce0000000f00 */
[----:B------:R-:W-:-:S07]  /*ddd0*/  LEPC R20, `(.L_x_62) ;  /* 0x000000001014794e */ /* 0x000fce0000000000 */
[----:B--2---:R-:W-:Y:S05]  /*dde0*/  CALL.ABS.NOINC R2 ;  /* 0x0000000002007343 */ /* 0x004fea0003c00000 */
.L_x_62:
[----:B------:R-:W-:Y:S02]  /*ddf0*/  MOV R19, UR36 ;  /* 0x0000002400137c02 */ /* 0x000fe40008000f00 */
[----:B------:R-:W-:-:S05]  /*de00*/  MOV R0, UR38 ;  /* 0x0000002600007c02 */ /* 0x000fca0008000f00 */
[----:B------:R-:W-:-:S05]  /*de10*/  IMAD R19, R0, 0x1100, R19 ;  /* 0x0000110000137824 */ /* 0x000fca00078e0213 */
[----:B------:R-:W-:-:S04]  /*de20*/  IADD3 R22, R19, -0x1100, RZ ;  /* 0xffffef0013167810 */ /* 0x000fc80007ffe0ff */
        /* <DEDUP_REMOVED lines=9> */
[----:B------:R-:W-:Y:S01]  /*dec0*/  MOV R6, UR6 ;  /* 0x0000000600067c02 */ /* 0x000fe20008000f00 */
[----:B------:R-:W-:Y:S01]  /*ded0*/  IMAD.U32 R10, RZ, RZ, UR4 ;  /* 0x00000004ff0a7e24 */ /* 0x000fe2000f8e00ff */
[----:B------:R-:W-:Y:S01]  /*dee0*/  MOV R7, UR7 ;  /* 0x0000000700077c02 */ /* 0x000fe20008000f00 */
[----:B------:R-:W-:Y:S01]  /*def0*/  IMAD.MOV.U32 R13, RZ, RZ, RZ ;  /* 0x000000ffff0d7224 */ /* 0x000fe200078e00ff */
[----:B------:R-:W-:-:S02]  /*df00*/  MOV R11, UR5 ;  /* 0x00000005000b7c02 */ /* 0x000fc40008000f00 */
[----:B------:R-:W-:Y:S02]  /*df10*/  MOV R8, 0x70 ;  /* 0x0000007000087802 */ /* 0x000fe40000000f00 */
[----:B-1----:R-:W-:-:S07]  /*df20*/  MOV R12, 0x1 ;  /* 0x00000001000c7802 */ /* 0x002fce0000000f00 */
[----:B------:R-:W-:-:S07]  /*df30*/  LEPC R20, `(.L_x_63) ;  /* 0x000000001014794e */ /* 0x000fce0000000000 */
[----:B--2---:R-:W-:Y:S05]  /*df40*/  CALL.ABS.NOINC R2 ;  /* 0x0000000002007343 */ /* 0x004fea0003c00000 */
.L_x_63:
[----:B------:R-:W1:Y:S01]  /*df50*/  S2R R4, SR_TID.X ;  /* 0x0000000000047919 */ /* 0x000e620000002100 */
[----:B------:R-:W-:Y:S01]  /*df60*/  ULDC.64 UR4, c[0x0][0x730] ;  /* 0x0001cc0000047ab9 */ /* 0x000fe20000000a00 */
[----:B------:R-:W-:Y:S01]  /*df70*/  VIADD R16, R16, 0x1f ;  /* 0x0000001f10107836 */ /* 0x000fe20000000000 */
[----:B------:R-:W-:Y:S02]  /*df80*/  ISETP.NE.U32.AND P0, PT, RZ, UR4, PT ;  /* 0x00000004ff007c0c */ /* 0x000fe4000bf05070 */
[----:B------:R-:W-:Y:S02]  /*df90*/  LEA R17, R17, R18, 0x4 ;  /* 0x0000001211117211 */ /* 0x000fe400078e20ff */
[----:B------:R-:W-:-:S13]  /*dfa0*/  ISETP.NE.AND.EX P0, PT, RZ, UR5, PT, P0 ;  /* 0x00000005ff007c0c */ /* 0x000fda000bf05300 */
[----:B------:R-:W3:Y:S01]  /*dfb0*/  @P0 LDC R49, c[0x0][0x720] ;  /* 0x0001c800ff310b82 */ /* 0x000ee20000000800 */
[----:B------:R-:W-:Y:S02]  /*dfc0*/  ISETP.GT.U32.AND P0, PT, R16, 0x3e, PT ;  /* 0x0000003e1000780c */ /* 0x000fe40003f04070 */
[----:B-1----:R-:W-:Y:S02]  /*dfd0*/  SHF.L.U32 R0, R4, 0x4, RZ ;  /* 0x0000000404007819 */ /* 0x002fe400000006ff */
[----:B--2---:R-:W-:Y:S02]  /*dfe0*/  SHF.R.U32.HI R2, RZ, 0x1, R4 ;  /* 0x00000001ff027819 */ /* 0x004fe40000011604 */
[C---:B----4-:R-:W-:Y:S02]  /*dff0*/  LOP3.LUT R3, R0.reuse, 0x40, RZ, 0xc0, !PT ;  /* 0x0000004000037812 */ /* 0x050fe400078ec0ff */
[----:B------:R-:W-:Y:S02]  /*e000*/  LOP3.LUT R0, R0, 0x80, RZ, 0xc0, !PT ;  /* 0x0000008000007812 */ /* 0x000fe400078ec0ff */
[----:B------:R-:W-:-:S02]  /*e010*/  LOP3.LUT R3, R3, 0x8, R2, 0xf8, !PT ;  /* 0x0000000803037812 */ /* 0x000fc400078ef802 */
[----:B------:R-:W-:Y:S02]  /*e020*/  SHF.L.U32 R2, R4, 0x1, RZ ;  /* 0x0000000104027819 */ /* 0x000fe400000006ff */
[----:B------:R-:W-:Y:S01]  /*e030*/  LEA R0, R17, R0, 0x4 ;  /* 0x0000000011007211 */ /* 0x000fe200078e20ff */
[-C--:B---3--:R-:W-:Y:S01]  /*e040*/  FMUL R6, R140, R49.reuse ;  /* 0x000000318c067220 */ /* 0x088fe20000400000 */
[----:B------:R-:W-:Y:S01]  /*e050*/  LOP3.LUT R3, R3, 0x8, R2, 0x78, !PT ;  /* 0x0000000803037812 */ /* 0x000fe200078e7802 */
[-C--:B------:R-:W-:Y:S01]  /*e060*/  FMUL R7, R26, R49.reuse ;  /* 0x000000311a077220 */ /* 0x080fe20000400000 */
[-C--:B------:R-:W-:Y:S01]  /*e070*/  FMUL R4, R136, R49.reuse ;  /* 0x0000003188047220 */ /* 0x080fe20000400000 */
[----:B------:R-:W-:Y:S01]  /*e080*/  FMUL R5, R138, R49 ;  /* 0x000000318a057220 */ /* 0x000fe20000400000 */
[----:B------:R-:W-:Y:S01]  /*e090*/  IADD3 R8, R0, R3, RZ ;  /* 0x0000000300087210 */ /* 0x000fe20007ffe0ff */
        /* <DEDUP_REMOVED lines=51> */
[----:B------:R-:W-:Y:S01]  /*e3d0*/  F2FP.F16.F32.PACK_AB R6, R7, R6 ;  /* 0x000000060706723e */ /* 0x000fe200000000ff */
[----:B------:R-:W-:Y:S01]  /*e3e0*/  FMUL R49, R94, R49 ;  /* 0x000000315e317220 */ /* 0x000fe20000400000 */
[----:B------:R-:W-:-:S02]  /*e3f0*/  F2FP.F16.F32.PACK_AB R4, R3, R4 ;  /* 0x000000040304723e */ /* 0x000fc400000000ff */
[----:B------:R-:W-:Y:S02]  /*e400*/  F2FP.F16.F32.PACK_AB R5, R0, R5 ;  /* 0x000000050005723e */ /* 0x000fe400000000ff */
[----:B------:R-:W-:Y:S01]  /*e410*/  F2FP.F16.F32.PACK_AB R7, R9, R2 ;  /* 0x000000020907723e */ /* 0x000fe200000000ff */
[----:B------:R-:W-:Y:S06]  /*e420*/  @P0 BRA `(.L_x_64) ;  /* 0x0000000000040947 */ /* 0x000fec0003800000 */
[----:B------:R-:W-:-:S04]  /*e430*/  DEPBAR.LE SB0, 0x1 ;  /* 0x000080400000791a */ /* 0x000fc80000000000 */
.L_x_64:
[----:B------:R-:W-:Y:S05]  /*e440*/  WARPSYNC.ALL ;  /* 0x0000000000007948 */ /* 0x000fea0003800000 */
[----:B------:R-:W-:Y:S01]  /*e450*/  BAR.SYNC.DEFER_BLOCKING 0x1, 0x80 ;  /* 0x0042000000007b1d */ /* 0x000fe20000010000 */
[C---:B------:R-:W-:Y:S01]  /*e460*/  LEA R22, R8.reuse, R22, 0x1 ;  /* 0x0000001608167211 */ /* 0x040fe200078e08ff */
[----:B------:R-:W-:Y:S01]  /*e470*/  IMAD R8, R8, 0x2, R19 ;  /* 0x0000000208087824 */ /* 0x000fe200078e0213 */
[----:B------:R-:W-:Y:S02]  /*e480*/  F2FP.F16.F32.PACK_AB R52, R10, R11 ;  /* 0x0000000b0a34723e */ /* 0x000fe400000000ff */
[----:B------:R-:W-:Y:S01]  /*e490*/  F2FP.F16.F32.PACK_AB R53, R12, R13 ;  /* 0x0000000d0c35723e */ /* 0x000fe200000000ff */
[----:B------:R-:W-:Y:S01]  /*e4a0*/  BSSY B0, `(.L_x_65) ;  /* 0x0000018000007945 */ /* 0x000fe20003800000 */
[----:B------:R-:W-:-:S02]  /*e4b0*/  F2FP.F16.F32.PACK_AB R54, R14, R15 ;  /* 0x0000000f0e36723e */ /* 0x000fc400000000ff */
[----:B------:R-:W-:Y:S01]  /*e4c0*/  F2FP.F16.F32.PACK_AB R55, R16, R17 ;  /* 0x000000111037723e */ /* 0x000fe200000000ff */
[----:B------:R1:W-:Y:S01]  /*e4d0*/  STSM.16.M88.4 [R8+-0x1100], R4 ;  /* 0xffef000408007844 */ /* 0x0003e20000000200 */
[----:B------:R-:W-:Y:S01]  /*e4e0*/  @!PT LDS RZ, [RZ] ;  /* 0x00000000fffff984 */ /* 0x000fe20000000800 */
[----:B------:R-:W-:Y:S01]  /*e4f0*/  @!PT LDS RZ, [RZ] ;  /* 0x00000000fffff984 */ /* 0x000fe20000000800 */
[----:B------:R-:W-:Y:S01]  /*e500*/  @!PT LDS RZ, [RZ] ;  /* 0x00000000fffff984 */ /* 0x000fe20000000800 */
[----:B------:R-:W-:Y:S01]  /*e510*/  @!PT LDS RZ, [RZ] ;  /* 0x00000000fffff984 */ /* 0x000fe20000000800 */
[----:B------:R2:W-:Y:S06]  /*e520*/  MEMBAR.ALL.CTA ;  /* 0x0000000000007992 */ /* 0x0005ec0000008000 */
[----:B--2---:R-:W2:Y:S02]  /*e530*/  FENCE.VIEW.ASYNC.S ;  /* 0x00000000000073c6 */ /* 0x004ea40000000000 */
[----:B--2---:R-:W-:Y:S06]  /*e540*/  BAR.SYNC.DEFER_BLOCKING 0x1, 0x80 ;  /* 0x0042000000007b1d */ /* 0x004fec0000010000 */
[----:B------:R-:W-:Y:S05]  /*e550*/  @P0 BRA `(.L_x_66) ;  /* 0x0000000000300947 */ /* 0x000fea0003800000 */
[----:B------:R-:W-:Y:S01]  /*e560*/  S2UR UR12, SR_CTAID.Z ;  /* 0x00000000000c79c3 */ /* 0x000fe20000002700 */
[----:B------:R-:W-:Y:S01]  /*e570*/  R2UR UR8, R19 ;  /* 0x00000000130872ca */ /* 0x000fe200000e0000 */
[----:B------:R-:W-:Y:S01]  /*e580*/  ULDC.64 UR4, c[0x0][0x198] ;  /* 0x0000660000047ab9 */ /* 0x000fe20000000a00 */
[----:B------:R-:W-:Y:S02]  /*e590*/  USHF.L.U32 UR10, UR37, 0x6, URZ ;  /* 0x00000006250a7899 */ /* 0x000fe4000800063f */
[----:B------:R-:W-:Y:S01]  /*e5a0*/  UIADD3 UR4, UP0, UR4, 0x670, URZ ;  /* 0x0000067004047890 */ /* 0x000fe2000ff1e03f */
[----:B------:R-:W-:Y:S02]  /*e5b0*/  UMOV UR9, URZ ;  /* 0x0000003f00097c82 */ /* 0x000fe40008000000 */
[----:B------:R-:W2:Y:S01]  /*e5c0*/  S2UR UR11, SR_CTAID.Y ;  /* 0x00000000000b79c3 */ /* 0x000ea20000002600 */
[----:B------:R-:W-:-:S05]  /*e5d0*/  UIADD3.X UR5, URZ, UR5, URZ, UP0, !UPT ;  /* 0x000000053f057290 */ /* 0x000fca00087fe43f */
[----:B------:R-:W-:-:S09]  /*e5e0*/  UIADD3 UR8, UR8, -0x1100, URZ ;  /* 0xffffef0008087890 */ /* 0x000fd2000fffe03f */
[----:B--2---:R2:W-:Y:S01]  /*e5f0*/  UTMASTG.4D [UR8], [UR4] ;  /* 0x00000008040073b5 */ /* 0x0045e20008018000 */
[----:B------:R0:W-:Y:S01]  /*e600*/  UTMACMDFLUSH ;  /* 0x00000000000079b7 */ /* 0x0001e20000000000 */
[----:B--2---:R-:W-:-:S04]  /*e610*/  DEPBAR.LE SB0, 0x1 ;  /* 0x000080400000791a */ /* 0x004fc80000000000 */
.L_x_66:
[----:B------:R-:W-:Y:S05]  /*e620*/  BSYNC B0 ;  /* 0x0000000000007941 */ /* 0x000fea0003800000 */
.L_x_65:
[----:B------:R-:W-:Y:S01]  /*e630*/  BAR.SYNC.DEFER_BLOCKING 0x1, 0x80 ;  /* 0x0042000000007b1d */ /* 0x000fe20000010000 */
[----:B-1----:R-:W-:Y:S02]  /*e640*/  F2FP.F16.F32.PACK_AB R4, R18, R21 ;  /* 0x000000151204723e */ /* 0x002fe400000000ff */
[----:B------:R-:W-:Y:S02]  /*e650*/  F2FP.F16.F32.PACK_AB R5, R20, R23 ;  /* 0x000000171405723e */ /* 0x000fe400000000ff */
[----:B------:R-:W-:Y:S01]  /*e660*/  F2FP.F16.F32.PACK_AB R6, R24, R25 ;  /* 0x000000191806723e */ /* 0x000fe200000000ff */
[----:B------:R-:W-:Y:S01]  /*e670*/  BSSY B0, `(.L_x_67) ;  /* 0x0000017000007945 */ /* 0x000fe20003800000 */
[----:B------:R-:W-:Y:S01]  /*e680*/  F2FP.F16.F32.PACK_AB R7, R26, R27 ;  /* 0x0000001b1a07723e */ /* 0x000fe200000000ff */
[----:B------:R1:W-:Y:S01]  /*e690*/  STSM.16.M88.4 [R22+0x800], R52 ;  /* 0x0008003416007844 */ /* 0x0003e20000000200 */
        /* <DEDUP_REMOVED lines=13> */
[----:B------:R-:W-:Y:S02]  /*e770*/  UMOV UR9, 0x10 ;  /* 0x0000001000097882 */ /* 0x000fe40000000000 */
[----:B------:R-:W2:Y:S01]  /*e780*/  S2UR UR11, SR_CTAID.Y ;  /* 0x00000000000b79c3 */ /* 0x000ea20000002600 */
[----:B------:R-:W-:-:S05]  /*e790*/  UIADD3.X UR5, URZ, UR5, URZ, UP0, !UPT ;  /* 0x000000053f057290 */ /* 0x000fca00087fe43f */
[----:B------:R-:W-:-:S09]  /*e7a0*/  UIADD3 UR8, UR8, -0x900, URZ ;  /* 0xfffff70008087890 */ /* 0x000fd2000fffe03f */
[----:B--2---:R2:W-:Y:S01]  /*e7b0*/  UTMASTG.4D [UR8], [UR4] ;  /* 0x00000008040073b5 */ /* 0x0045e20008018000 */
[----:B------:R0:W-:Y:S01]  /*e7c0*/  UTMACMDFLUSH ;  /* 0x00000000000079b7 */ /* 0x0001e20000000000 */
[----:B--2---:R-:W-:-:S04]  /*e7d0*/  DEPBAR.LE SB0, 0x1 ;  /* 0x000080400000791a */ /* 0x004fc80000000000 */
.L_x_68:
[----:B------:R-:W-:Y:S05]  /*e7e0*/  BSYNC B0 ;  /* 0x0000000000007941 */ /* 0x000fea0003800000 */
.L_x_67:
[----:B------:R-:W-:Y:S01]  /*e7f0*/  BAR.SYNC.DEFER_BLOCKING 0x1, 0x80 ;  /* 0x0042000000007b1d */ /* 0x000fe20000010000 */
[----:B------:R-:W-:Y:S02]  /*e800*/  F2FP.F16.F32.PACK_AB R28, R28, R29 ;  /* 0x0000001d1c1c723e */ /* 0x000fe400000000ff */
[----:B------:R-:W-:Y:S02]  /*e810*/  F2FP.F16.F32.PACK_AB R29, R30, R31 ;  /* 0x0000001f1e1d723e */ /* 0x000fe400000000ff */
[----:B------:R-:W-:Y:S01]  /*e820*/  F2FP.F16.F32.PACK_AB R30, R32, R33 ;  /* 0x00000021201e723e */ /* 0x000fe200000000ff */
[----:B------:R-:W-:Y:S01]  /*e830*/  BSSY B0, `(.L_x_69) ;  /* 0x0000017000007945 */ /* 0x000fe20003800000 */
[----:B------:R-:W-:Y:S01]  /*e840*/  F2FP.F16.F32.PACK_AB R31, R34, R35 ;  /* 0x00000023221f723e */ /* 0x000fe200000000ff */
[----:B------:R2:W-:Y:S01]  /*e850*/  STSM.16.M88.4 [R22], R4 ;  /* 0x0000000416007844 */ /* 0x0005e20000000200 */
[----:B------:R-:W-:Y:S01]  /*e860*/  @!PT LDS RZ, [RZ] ;  /* 0x00000000fffff984 */ /* 0x000fe20000000800 */
[----:B------:R-:W-:Y:S01]  /*e870*/  @!PT LDS RZ, [RZ] ;  /* 0x00000000fffff984 */ /* 0x000fe20000000800 */
[----:B------:R-:W-:Y:S01]  /*e880*/  @!PT LDS RZ, [RZ] ;  /* 0x00000000fffff984 */ /* 0x000fe20000000800 */
[----:B------:R-:W-:Y:S01]  /*e890*/  @!PT LDS RZ, [RZ] ;  /* 0x00000000fffff984 */ /* 0x000fe20000000800 */
[----:B------:R3:W-:Y:S06]  /*e8a0*/  MEMBAR.ALL.CTA ;  /* 0x0000000000007992 */ /* 0x0007ec0000008000 */
[----:B---3--:R-:W3:Y:S02]  /*e8b0*/  FENCE.VIEW.ASYNC.S ;  /* 0x00000000000073c6 */ /* 0x008ee40000000000 */
[----:B---3--:R-:W-:Y:S06]  /*e8c0*/  BAR.SYNC.DEFER_BLOCKING 0x1, 0x80 ;  /* 0x0042000000007b1d */ /* 0x008fec0000010000 */
[----:B------:R-:W-:Y:S05]  /*e8d0*/  @P0 BRA `(.L_x_70) ;  /* 0x0000000000300947 */ /* 0x000fea0003800000 */
[----:B------:R-:W-:Y:S01]  /*e8e0*/  S2UR UR12, SR_CTAID.Z ;  /* 0x00000000000c79c3 */ /* 0x000fe20000002700 */
[----:B------:R-:W-:Y:S01]  /*e8f0*/  R2UR UR8, R19 ;  /* 0x00000000130872ca */ /* 0x000fe200000e0000 */
[----:B------:R-:W-:Y:S01]  /*e900*/  ULDC.64 UR4, c[0x0][0x198] ;  /* 0x0000660000047ab9 */ /* 0x000fe20000000a00 */
[----:B------:R-:W-:Y:S02]  /*e910*/  USHF.L.U32 UR10, UR37, 0x6, URZ ;  /* 0x00000006250a7899 */ /* 0x000fe4000800063f */
[----:B------:R-:W-:Y:S01]  /*e920*/  UIADD3 UR4, UP0, UR4, 0x670, URZ ;  /* 0x0000067004047890 */ /* 0x000fe2000ff1e03f */
[----:B------:R-:W-:Y:S02]  /*e930*/  UMOV UR9, 0x20 ;  /* 0x0000002000097882 */ /* 0x000fe40000000000 */
[----:B------:R-:W3:Y:S01]  /*e940*/  S2UR UR11, SR_CTAID.Y ;  /* 0x00000000000b79c3 */ /* 0x000ee20000002600 */
[----:B------:R-:W-:-:S05]  /*e950*/  UIADD3.X UR5, URZ, UR5, URZ, UP0, !UPT ;  /* 0x000000053f057290 */ /* 0x000fca00087fe43f */
[----:B------:R-:W-:-:S09]  /*e960*/  UIADD3 UR8, UR8, -0x1100, URZ ;  /* 0xffffef0008087890 */ /* 0x000fd2000fffe03f */
[----:B---3--:R3:W-:Y:S01]  /*e970*/  UTMASTG.4D [UR8], [UR4] ;  /* 0x00000008040073b5 */ /* 0x0087e20008018000 */
[----:B------:R0:W-:Y:S01]  /*e980*/  UTMACMDFLUSH ;  /* 0x00000000000079b7 */ /* 0x0001e20000000000 */
[----:B---3--:R-:W-:-:S04]  /*e990*/  DEPBAR.LE SB0, 0x1 ;  /* 0x000080400000791a */ /* 0x008fc80000000000 */
.L_x_70:
[----:B------:R-:W-:Y:S05]  /*e9a0*/  BSYNC B0 ;  /* 0x0000000000007941 */ /* 0x000fea0003800000 */
.L_x_69:
[----:B------:R-:W-:Y:S01]  /*e9b0*/  BAR.SYNC.DEFER_BLOCKING 0x1, 0x80 ;  /* 0x0042000000007b1d */ /* 0x000fe20000010000 */
[----:B------:R-:W-:Y:S02]  /*e9c0*/  F2FP.F16.F32.PACK_AB R36, R36, R37 ;  /* 0x000000252424723e */ /* 0x000fe400000000ff */
        /* <DEDUP_REMOVED lines=10> */
[----:B----4-:R-:W4:Y:S02]  /*ea70*/  FENCE.VIEW.ASYNC.S ;  /* 0x00000000000073c6 */ /* 0x010f240000000000 */
[----:B----4-:R-:W-:Y:S06]  /*ea80*/  BAR.SYNC.DEFER_BLOCKING 0x1, 0x80 ;  /* 0x0042000000007b1d */ /* 0x010fec0000010000 */
[----:B------:R-:W-:Y:S05]  /*ea90*/  @P0 BRA `(.L_x_72) ;  /* 0x0000000000300947 */ /* 0x000fea0003800000 */
[----:B------:R-:W-:Y:S01]  /*eaa0*/  S2UR UR12, SR_CTAID.Z ;  /* 0x00000000000c79c3 */ /* 0x000fe20000002700 */
[----:B------:R-:W-:Y:S01]  /*eab0*/  R2UR UR8, R19 ;  /* 0x00000000130872ca */ /* 0x000fe200000e0000 */
[----:B------:R-:W-:Y:S01]  /*eac0*/  ULDC.64 UR4, c[0x0][0x198] ;  /* 0x0000660000047ab9 */ /* 0x000fe20000000a00 */
[----:B------:R-:W-:Y:S02]  /*ead0*/  USHF.L.U32 UR10, UR37, 0x6, URZ ;  /* 0x00000006250a7899 */ /* 0x000fe4000800063f */
[----:B------:R-:W-:Y:S01]  /*eae0*/  UIADD3 UR4, UP0, UR4, 0x670, URZ ;  /* 0x0000067004047890 */ /* 0x000fe2000ff1e03f */
[----:B------:R-:W-:Y:S02]  /*eaf0*/  UMOV UR9, 0x30 ;  /* 0x0000003000097882 */ /* 0x000fe40000000000 */
[----:B------:R-:W4:Y:S01]  /*eb00*/  S2UR UR11, SR_CTAID.Y ;  /* 0x00000000000b79c3 */ /* 0x000f220000002600 */
[----:B------:R-:W-:-:S05]  /*eb10*/  UIADD3.X UR5, URZ, UR5, URZ, UP0, !UPT ;  /* 0x000000053f057290 */ /* 0x000fca00087fe43f */
[----:B------:R-:W-:-:S09]  /*eb20*/  UIADD3 UR8, UR8, -0x900, URZ ;  /* 0xfffff70008087890 */ /* 0x000fd2000fffe03f */
[----:B----4-:R4:W-:Y:S01]  /*eb30*/  UTMASTG.4D [UR8], [UR4] ;  /* 0x00000008040073b5 */ /* 0x0109e20008018000 */
[----:B------:R0:W-:Y:S01]  /*eb40*/  UTMACMDFLUSH ;  /* 0x00000000000079b7 */ /* 0x0001e20000000000 */
[----:B----4-:R-:W-:-:S04]  /*eb50*/  DEPBAR.LE SB0, 0x1 ;  /* 0x000080400000791a */ /* 0x010fc80000000000 */
.L_x_72:
[----:B------:R-:W-:Y:S05]  /*eb60*/  BSYNC B0 ;  /* 0x0000000000007941 */ /* 0x000fea0003800000 */
.L_x_71:
        /* <DEDUP_REMOVED lines=12> */
[----:B-----5:R-:W5:Y:S02]  /*ec30*/  FENCE.VIEW.ASYNC.S ;  /* 0x00000000000073c6 */ /* 0x020f640000000000 */
[----:B-----5:R-:W-:Y:S06]  /*ec40*/  BAR.SYNC.DEFER_BLOCKING 0x1, 0x80 ;  /* 0x0042000000007b1d */ /* 0x020fec0000010000 */
[----:B------:R-:W-:Y:S05]  /*ec50*/  @P0 BRA `(.L_x_74) ;  /* 0x0000000000300947 */ /* 0x000fea0003800000 */
[----:B------:R-:W-:Y:S01]  /*ec60*/  S2UR UR12, SR_CTAID.Z ;  /* 0x00000000000c79c3 */ /* 0x000fe20000002700 */
[----:B------:R-:W-:Y:S01]  /*ec70*/  R2UR UR8, R19 ;  /* 0x00000000130872ca */ /* 0x000fe200000e0000 */
[----:B------:R-:W-:Y:S01]  /*ec80*/  ULDC.64 UR4, c[0x0][0x198] ;  /* 0x0000660000047ab9 */ /* 0x000fe20000000a00 */
[----:B------:R-:W-:Y:S02]  /*ec90*/  USHF.L.U32 UR10, UR37, 0x6, URZ ;  /* 0x00000006250a7899 */ /* 0x000fe4000800063f */
[----:B------:R-:W-:Y:S01]  /*eca0*/  UIADD3 UR4, UP0, UR4, 0x670, URZ ;  /* 0x0000067004047890 */ /* 0x000fe2000ff1e03f */
[----:B------:R-:W-:Y:S02]  /*ecb0*/  UMOV UR9, 0x40 ;  /* 0x0000004000097882 */ /* 0x000fe40000000000 */
[----:B------:R-:W5:Y:S01]  /*ecc0*/  S2UR UR11, SR_CTAID.Y ;  /* 0x00000000000b79c3 */ /* 0x000f620000002600 */
[----:B------:R-:W-:-:S05]  /*ecd0*/  UIADD3.X UR5, URZ, UR5, URZ, UP0, !UPT ;  /* 0x000000053f057290 */ /* 0x000fca00087fe43f */
[----:B------:R-:W-:-:S09]  /*ece0*/  UIADD3 UR8, UR8, -0x1100, URZ ;  /* 0xffffef0008087890 */ /* 0x000fd2000fffe03f */
[----:B-----5:R1:W-:Y:S01]  /*ecf0*/  UTMASTG.4D [UR8], [UR4] ;  /* 0x00000008040073b5 */ /* 0x0203e20008018000 */
[----:B------:R0:W-:Y:S01]  /*ed00*/  UTMACMDFLUSH ;  /* 0x00000000000079b7 */ /* 0x0001e20000000000 */
[----:B-1----:R-:W-:-:S04]  /*ed10*/  DEPBAR.LE SB0, 0x1 ;  /* 0x000080400000791a */ /* 0x002fc80000000000 */
.L_x_74:
[----:B------:R-:W-:Y:S05]  /*ed20*/  BSYNC B0 ;  /* 0x0000000000007941 */ /* 0x000fea0003800000 */
.L_x_73:
        /* <DEDUP_REMOVED lines=27> */
.L_x_76:
[----:B------:R-:W-:Y:S05]  /*eee0*/  BSYNC B0 ;  /* 0x0000000000007941 */ /* 0x000fea0003800000 */
.L_x_75:
[----:B------:R-:W-:Y:S06]  /*eef0*/  BAR.SYNC.DEFER_BLOCKING 0x1, 0x80 ;  /* 0x0042000000007b1d */ /* 0x000fec0000010000 */
[----:B------:R-:W-:Y:S01]  /*ef00*/  BSSY B0, `(.L_x_77) ;  /* 0x0000015000007945 */ /* 0x000fe20003800000 */
        /* <DEDUP_REMOVED lines=18> */
[----:B-----5:R1:W-:Y:S02]  /*f030*/  UTMASTG.4D [UR8], [UR4] ;  /* 0x00000008040073b5 */ /* 0x0203e40008018000 */
[----:B-1----:R0:W-:Y:S02]  /*f040*/  UTMACMDFLUSH ;  /* 0x00000000000079b7 */ /* 0x0021e40000000000 */
.L_x_78:
[----:B------:R-:W-:Y:S05]  /*f050*/  BSYNC B0 ;  /* 0x0000000000007941 */ /* 0x000fea0003800000 */
.L_x_77:
[----:B------:R-:W-:Y:S01]  /*f060*/  UIADD3 UR38, UR38, -0x1, URZ ;  /* 0xffffffff26267890 */ /* 0x000fe2000fffe03f */
[----:B------:R-:W-:-:S04]  /*f070*/  DEPBAR.LE SB0, 0x0 ;  /* 0x000080000000791a */ /* 0x000fc80000000000 */
[----:B------:R-:W-:-:S04]  /*f080*/  USHF.L.U32 UR4, UR38, 0x3, URZ ;  /* 0x0000000326047899 */ /* 0x000fc8000800063f */
[----:B------:R-:W-:-:S04]  /*f090*/  ULOP3.LUT UR4, UR4, 0x8, URZ, 0xe2, !UPT ;  /* 0x0000000804047892 */ /* 0x000fc8000f8ee23f */
[----:B------:R-:W-:-:S06]  /*f0a0*/  ULOP3.LUT UR4, UR4, 0x18, URZ, 0x3c, !UPT ;  /* 0x0000001804047892 */ /* 0x000fcc000f8e3c3f */
[----:B------:R-:W-:-:S04]  /*f0b0*/  MOV R0, UR4 ;  /* 0x0000000400007c02 */ /* 0x000fc80008000f00 */
[----:B------:R-:W-:Y:S01]  /*f0c0*/  SYNCS.ARRIVE.TRANS64.A1T0 RZ, [R0+UR36+0x2a090], RZ ;  /* 0x02a090ff00ff79a7 */ /* 0x000fe20008100024 */
[----:B------:R-:W-:Y:S05]  /*f0d0*/  EXIT ;  /* 0x000000000000794d */ /* 0x000fea0003800000 */
.L_x_6:
[----:B------:R-:W-:-:S08]  /*f0e0*/  UISETP.NE.AND UP0, UPT, UR4, 0x1, UPT ;  /* 0x000000010400788c */ /* 0x000fd0000bf05270 */
[----:B------:R-:W1:-:S00]  /*f0f0*/  USETMAXREG.DEALLOC.CTAPOOL 0x18 ;  /* 0x00000018000079c8 */ /* 0x000e4000080e0500 */
[----:B------:R-:W-:-:S13]  /*f100*/  PLOP3.LUT P0, PT, PT, PT, UP0, 0x80, 0x0 ;  /* 0x000000000000781c */ /* 0x000fda0003f0f008 */
[----:B------:R-:W-:Y:S05]  /*f110*/  @P0 EXIT ;  /* 0x000000000000094d */ /* 0x000fea0003800000 */
[----:B------:R-:W2:Y:S01]  /*f120*/  S2UR UR11, SR_CTAID.X ;  /* 0x00000000000b79c3 */ /* 0x000ea20000002500 */
[----:B------:R-:W-:Y:S01]  /*f130*/  ULDC UR4, c[0x0][0x28c] ;  /* 0x0000a30000047ab9 */ /* 0x000fe20000000800 */
[----:B------:R-:W-:Y:S01]  /*f140*/  ELECT P3, URZ, PT ;  /* 0x00000000003f782f */ /* 0x000fe20003860000 */
[----:B------:R-:W-:Y:S01]  /*f150*/  BSSY B0, `(.L_x_79) ;  /* 0x0000054000007945 */ /* 0x000fe20003800000 */
[----:B------:R-:W-:Y:S01]  /*f160*/  UIADD3 UR6, UR4, 0x7f, URZ ;  /* 0x0000007f04067890 */ /* 0x000fe2000fffe03f */
[----:B-1----:R-:W-:Y:S02]  /*f170*/  CS2R R2, SRZ ;  /* 0x0000000000027805 */ /* 0x002fe4000001ff00 */
[----:B------:R-:W-:Y:S01]  /*f180*/  MOV R7, RZ ;  /* 0x000000ff00077202 */ /* 0x000fe20000000f00 */
[----:B------:R-:W-:Y:S01]  /*f190*/  USHF.R.S32.HI UR7, URZ, 0x1f, UR6 ;  /* 0x0000001f3f077899 */ /* 0x000fe20008011406 */
[----:B------:R-:W1:Y:S03]  /*f1a0*/  S2UR UR60, SR_CTAID.Y ;  /* 0x00000000003c79c3 */ /* 0x000e660000002600 */
[----:B------:R-:W-:-:S04]  /*f1b0*/  ULEA.HI UR7, UR7, UR6, URZ, 0x7 ;  /* 0x0000000607077291 */ /* 0x000fc8000f8f383f */
[----:B------:R-:W-:Y:S01]  /*f1c0*/  USHF.R.S32.HI UR7, URZ, 0x7, UR7 ;  /* 0x000000073f077899 */ /* 0x000fe20008011407 */
[----:B------:R-:W3:Y:S01]  /*f1d0*/  S2UR UR61, SR_CTAID.Z ;  /* 0x00000000003d79c3 */ /* 0x000ee20000002700 */
[----:B--2---:R-:W-:-:S04]  /*f1e0*/  USHF.L.U32 UR11, UR11, 0x7, URZ ;  /* 0x000000070b0b7899 */ /* 0x004fc8000800063f */
[----:B------:R-:W-:-:S04]  /*f1f0*/  UIADD3 UR4, UR11, 0xff, URZ ;  /* 0x000000ff0b047890 */ /* 0x000fc8000fffe03f */
[----:B------:R-:W-:-:S04]  /*f200*/  USHF.R.U32.HI UR4, URZ, 0x7, UR4 ;  /* 0x000000073f047899 */ /* 0x000fc80008011604 */
[----:B------:R-:W-:-:S04]  /*f210*/  UISETP.LT.AND UP0, UPT, UR4, UR7, UPT ;  /* 0x000000070400728c */ /* 0x000fc8000bf01270 */
[----:B------:R-:W-:Y:S01]  /*f220*/  USEL UR4, UR4, UR7, UP0 ;  /* 0x0000000704047287 */ /* 0x000fe20008000000 */
[----:B-1-3--:R-:W-:Y:S11]  /*f230*/  @!P3 BRA `(.L_x_80) ;  /* 0x000000040014b947 */ /* 0x00aff60003800000 */
[----:B------:R-:W1:Y:S01]  /*f240*/  S2R R4, SR_CgaCtaId ;  /* 0x0000000000047919 */ /* 0x000e620000008800 */
[----:B------:R-:W-:Y:S02]  /*f250*/  MOV R3, 0x400 ;  /* 0x0000040000037802 */ /* 0x000fe40000000f00 */
[----:B------:R-:W-:Y:S02]  /*f260*/  MOV R5, 0x1 ;  /* 0x0000000100057802 */ /* 0x000fe40000000f00 */
[----:B-1----:R-:W-:Y:S02]  /*f270*/  LEA R4, R4, R3, 0x18 ;  /* 0x0000000304047211 */ /* 0x002fe400078ec0ff */
[----:B------:R-:W-:-:S04]  /*f280*/  SHF.L.U32 R3, R5, 0x1f, RZ ;  /* 0x0000001f05037819 */ /* 0x000fc800000006ff */
[----:B------:R-:W1:Y:S02]  /*f290*/  SYNCS.PHASECHK.TRANS64.TRYWAIT P0, [R4+URZ+0x2a060], R3 ;  /* 0x02a06003040075a7 */ /* 0x000e64000800017f */
[----:B-1----:R-:W-:Y:S05]  /*f2a0*/  @!P0 BRA `(.L_x_81) ;  /* 0x00000020000c8947 */ /* 0x002fea0003800000 */
.L_x_118:
[----:B------:R-:W-:Y:S01]  /*f2b0*/  ULOP3.LUT UR6, UR5, 0x2, URZ, 0xfc, !UPT ;  /* 0x0000000205067892 */ /* 0x000fe2000f8efc3f */
[----:B-1----:R-:W-:-:S03]  /*f2c0*/  @P2 IMAD.MOV.U32 R3, RZ, RZ, 0x3800 ;  /* 0x00003800ff032424 */ /* 0x002fc600078e00ff */
[----:B------:R-:W-:Y:S01]  /*f2d0*/  UPRMT UR6, UR6, 0x9910, URZ ;  /* 0x0000991006067896 */ /* 0x000fe2000800003f */
[----:B------:R1:W-:Y:S03]  /*f2e0*/  @P2 SYNCS.ARRIVE.TRANS64 RZ, [R4+URZ+0x2a050], R3 ;  /* 0x02a0500304ff29a7 */ /* 0x0003e6000800003f */
[----:B------:R-:W-:-:S06]  /*f2f0*/  UISETP.NE.AND UP0, UPT, UR6, 0x2, UPT ;  /* 0x000000020600788c */ /* 0x000fcc000bf05270 */
[----:B------:R-:W-:-:S13]  /*f300*/  PLOP3.LUT P0, PT, PT, PT, UP0, 0x80, 0x0 ;  /* 0x000000000000781c */ /* 0x000fda0003f0f008 */
[----:B-1----:R-:W-:Y:S05]  /*f310*/  @P0 BRA `(.L_x_82) ;  /* 0x0000000000040947 */ /* 0x002fea0003800000 */
[----:B------:R-:W-:Y:S01]  /*f320*/  BPT.TRAP 0x1 ;  /* 0x000000040000795c */ /* 0x000fe20000300000 */
.L_x_82:
[----:B------:R-:W-:-:S04]  /*f330*/  LOP3.LUT P0, RZ, R0, 0x1f, RZ, 0xc0, !PT ;  /* 0x0000001f00ff7812 */ /* 0x000fc8000780c0ff */
[----:B------:R-:W-:-:S13]  /*f340*/  PLOP3.LUT P0, PT, P0, P2, PT, 0x2a, 0x0 ;  /* 0x000000000000781c */ /* 0x000fda0000704572 */
[----:B------:R-:W-:Y:S05]  /*f350*/  @P0 BRA `(.L_x_83) ;  /* 0x0000000000040947 */ /* 0x000fea0003800000 */
[----:B------:R-:W-:Y:S01]  /*f360*/  BPT.TRAP 0x1 ;  /* 0x000000040000795c */ /* 0x000fe20000300000 */
.L_x_83:
[----:B------:R-:W-:Y:S01]  /*f370*/  R2UR UR8, R4 ;  /* 0x00000000040872ca */ /* 0x000fe200000e0000 */
[----:B------:R-:W-:Y:S01]  /*f380*/  ULDC.64 UR6, c[0x0][0x198] ;  /* 0x0000660000067ab9 */ /* 0x000fe20000000a00 */
[----:B------:R-:W-:Y:S01]  /*f390*/  UMOV UR14, 0x0 ;  /* 0x00000000000e7882 */ /* 0x000fe20000000000 */
[----:B------:R-:W-:Y:S01]  /*f3a0*/  UIADD3 UR6, UP0, UR6, 0xf0, URZ ;  /* 0x000000f006067890 */ /* 0x000fe2000ff1e03f */
[----:B------:R-:W-:Y:S01]  /*f3b0*/  MOV R7, 0x40 ;  /* 0x0000004000077802 */ /* 0x000fe20000000f00 */
[----:B------:R-:W-:Y:S01]  /*f3c0*/  UMOV UR15, 0x10000000 ;  /* 0x10000000000f7882 */ /* 0x000fe20000000000 */
[----:B------:R-:W-:Y:S01]  /*f3d0*/  UMOV UR10, URZ ;  /* 0x0000003f000a7c82 */ /* 0x000fe20008000000 */
[----:B------:R-:W-:Y:S01]  /*f3e0*/  UIADD3.X UR7, URZ, UR7, URZ, UP0, !UPT ;  /* 0x000000073f077290 */ /* 0x000fe200087fe43f */
[----:B------:R-:W-:Y:S01]  /*f3f0*/  MOV R3, 0x1 ;  /* 0x0000000100037802 */ /* 0x000fe20000000f00 */
[----:B------:R-:W-:Y:S01]  /*f400*/  UMOV UR12, UR60 ;  /* 0x0000003c000c7c82 */ /* 0x000fe20008000000 */
[----:B------:R-:W-:Y:S01]  /*f410*/  UMOV UR13, UR61 ;  /* 0x0000003d000d7c82 */ /* 0x000fe20008000000 */
[----:B------:R-:W-:Y:S01]  /*f420*/  UMOV UR42, 0x10 ;  /* 0x00000010002a7882 */ /* 0x000fe20000000000 */
[----:B------:R-:W-:Y:S01]  /*f430*/  UMOV UR43, UR11 ;  /* 0x0000000b002b7c82 */ /* 0x000fe20008000000 */
[----:B------:R-:W-:-:S02]  /*f440*/  UIADD3 UR9, UR8, 0x2a050, URZ ;  /* 0x0002a05008097890 */ /* 0x000fc4000fffe03f */
[----:B------:R-:W-:Y:S02]  /*f450*/  UIADD3 UR40, UR8, 0x800, URZ ;  /* 0x0000080008287890 */ /* 0x000fe4000fffe03f */
[----:B------:R-:W-:Y:S02]  /*f460*/  UIADD3 UR32, UR8, 0x1000, URZ ;  /* 0x0000100008207890 */ /* 0x000fe4000fffe03f */
[----:B------:R-:W-:Y:S02]  /*f470*/  UIADD3 UR24, UR8, 0x1800, URZ ;  /* 0x0000180008187890 */ /* 0x000fe4000fffe03f */
[----:B------:R-:W-:Y:S02]  /*f480*/  UIADD3 UR16, UR8, 0x2000, URZ ;  /* 0x0000200008107890 */ /* 0x000fe4000fffe03f */
[----:B------:R1:W-:Y:S01]  /*f490*/  UTMALDG.4D [UR8], [UR6], desc[UR14] ;  /* 0x00000e08060075b4 */ /* 0x0003e20008019000 */
[----:B------:R-:W-:Y:S01]  /*f4a0*/  UIADD3 UR56, UR8, 0x2800, URZ ;  /* 0x0000280008387890 */ /* 0x000fe2000fffe03f */
[----:B------:R-:W-:Y:S01]  /*f4b0*/  UMOV UR44, UR60 ;  /* 0x0000003c002c7c82 */ /* 0x000fe20008000000 */
[----:B------:R-:W-:Y:S01]  /*f4c0*/  UMOV UR45, UR61 ;  /* 0x0000003d002d7c82 */ /* 0x000fe20008000000 */
[----:B------:R-:W-:Y:S01]  /*f4d0*/  UMOV UR41, UR9 ;  /* 0x0000000900297c82 */ /* 0x000fe20008000000 */
[----:B------:R-:W-:Y:S01]  /*f4e0*/  UMOV UR34, 0x20 ;  /* 0x0000002000227882 */ /* 0x000fe20000000000 */
[----:B------:R-:W-:Y:S01]  /*f4f0*/  UMOV UR35, UR11 ;  /* 0x0000000b00237c82 */ /* 0x000fe20008000000 */
[----:B------:R-:W-:Y:S01]  /*f500*/  UMOV UR36, UR60 ;  /* 0x0000003c00247c82 */ /* 0x000fe20008000000 */
[----:B------:R-:W-:Y:S01]  /*f510*/  UMOV UR37, UR61 ;  /* 0x0000003d00257c82 */ /* 0x000fe20008000000 */
[----:B------:R-:W-:Y:S01]  /*f520*/  UMOV UR33, UR9 ;  /* 0x0000000900217c82 */ /* 0x000fe20008000000 */
[----:B------:R-:W-:Y:S01]  /*f530*/  UMOV UR26, 0x30 ;  /* 0x00000030001a7882 */ /* 0x000fe20000000000 */
[----:B------:R-:W-:Y:S01]  /*f540*/  UMOV UR27, UR11 ;  /* 0x0000000b001b7c82 */ /* 0x000fe20008000000 */
[----:B------:R-:W-:Y:S01]  /*f550*/  UMOV UR28, UR60 ;  /* 0x0000003c001c7c82 */ /* 0x000fe20008000000 */
[----:B------:R-:W-:Y:S01]  /*f560*/  UMOV UR29, UR61 ;  /* 0x0000003d001d7c82 */ /* 0x000fe20008000000 */
[----:B------:R2:W-:Y:S01]  /*f570*/  UTMALDG.4D [UR40], [UR6], desc[UR14] ;  /* 0x00000e28060075b4 */ /* 0x0005e20008019000 */
[----:B------:R-:W-:Y:S01]  /*f580*/  UMOV UR25, UR9 ;  /* 0x0000000900197c82 */ /* 0x000fe20008000000 */
[----:B------:R-:W-:Y:S01]  /*f590*/  UMOV UR18, 0x40 ;  /* 0x0000004000127882 */ /* 0x000fe20000000000 */
[----:B------:R-:W-:Y:S01]  /*f5a0*/  UMOV UR19, UR11 ;  /* 0x0000000b00137c82 */ /* 0x000fe20008000000 */
[----:B------:R-:W-:Y:S01]  /*f5b0*/  UMOV UR20, UR60 ;  /* 0x0000003c00147c82 */ /* 0x000fe20008000000 */
[----:B------:R-:W-:Y:S01]  /*f5c0*/  UMOV UR21, UR61 ;  /* 0x0000003d00157c82 */ /* 0x000fe20008000000 */
[----:B------:R-:W-:Y:S01]  /*f5d0*/  UMOV UR17, UR9 ;  /* 0x0000000900117c82 */ /* 0x000fe20008000000 */
[----:B------:R-:W-:Y:S01]  /*f5e0*/  UMOV UR58, 0x50 ;  /* 0x00000050003a7882 */ /* 0x000fe20000000000 */
[----:B------:R2:W-:Y:S01]  /*f5f0*/  UTMALDG.4D [UR32], [UR6], desc[UR14] ;  /* 0x00000e20060075b4 */ /* 0x0005e20008019000 */
[----:B------:R-:W-:Y:S01]  /*f600*/  UMOV UR59, UR11 ;  /* 0x0000000b003b7c82 */ /* 0x000fe20008000000 */
[----:B------:R-:W-:Y:S01]  /*f610*/  UMOV UR57, UR9 ;  /* 0x0000000900397c82 */ /* 0x000fe20008000000 */
[----:B-1----:R-:W-:Y:S01]  /*f620*/  UIADD3 UR8, UR8, 0x3000, URZ ;  /* 0x0000300008087890 */ /* 0x002fe2000fffe03f */
[----:B------:R-:W-:Y:S01]  /*f630*/  UMOV UR10, 0x60 ;  /* 0x00000060000a7882 */ /* 0x000fe20000000000 */
[----:B------:R2:W-:Y:S01]  /*f640*/  UTMALDG.4D [UR24], [UR6], desc[UR14] ;  /* 0x00000e18060075b4 */ /* 0x0005e20008019000 */
[----:B------:R2:W-:Y:S01]  /*f650*/  UTMALDG.4D [UR16], [UR6], desc[UR14] ;  /* 0x00000e10060075b4 */ /* 0x0005e20008019000 */
[----:B------:R2:W-:Y:S05]  /*f660*/  UTMALDG.4D [UR56], [UR6], desc[UR14] ;  /* 0x00000e38060075b4 */ /* 0x0005ea0008019000 */
[----:B------:R2:W-:Y:S02]  /*f670*/  UTMALDG.4D [UR8], [UR6], desc[UR14] ;  /* 0x00000e08060075b4 */ /* 0x0005e40008019000 */
[----:B--2---:R-:W-:Y:S01]  /*f680*/  NOP ;  /* 0x0000000000007918 */ /* 0x004fe20000000000 */
.L_x_80:
[----:B------:R-:W-:Y:S05]  /*f690*/  BSYNC B0 ;  /* 0x0000000000007941 */ /* 0x000fea0003800000 */
.L_x_79:
[----:B------:R-:W-:Y:S01]  /*f6a0*/  ISETP.LT.AND P4, PT, RZ, UR4, P3 ;  /* 0x00000004ff007c0c */ /* 0x000fe20009f81270 */
[----:B------:R-:W-:-:S12]  /*f6b0*/  BSSY B0, `(.L_x_84) ;  /* 0x0000048000007945 */ /* 0x000fd80003800000 */
[----:B------:R-:W-:Y:S05]  /*f6c0*/  @!P4 BRA `(.L_x_85) ;  /* 0x000000040018c947 */ /* 0x000fea0003800000 */
[----:B------:R-:W1:Y:S01]  /*f6d0*/  S2R R5, SR_CgaCtaId ;  /* 0x0000000000057919 */ /* 0x000e620000008800 */
[----:B------:R-:W-:-:S04]  /*f6e0*/  MOV R2, 0x400 ;  /* 0x0000040000027802 */ /* 0x000fc80000000f00 */
[----:B-1----:R-:W-:Y:S02]  /*f6f0*/  LEA R5, R5, R2, 0x18 ;  /* 0x0000000205057211 */ /* 0x002fe400078ec0ff */
[----:B------:R-:W-:-:S04]  /*f700*/  MOV R2, 0x1 ;  /* 0x0000000100027802 */ /* 0x000fc80000000f00 */
[----:B------:R-:W-:-:S04]  /*f710*/  SHF.L.U32 R2, R2, 0x1f, RZ ;  /* 0x0000001f02027819 */ /* 0x000fc800000006ff */
[----:B------:R-:W1:Y:S02]  /*f720*/  SYNCS.PHASECHK.TRANS64.TRYWAIT P0, [R5+URZ+0x2a028], R2 ;  /* 0x02a02802050075a7 */ /* 0x000e64000800017f */
[----:B-1----:R-:W-:Y:S05]  /*f730*/  @!P0 BRA `(.L_x_86) ;  /* 0x0000001800fc8947 */ /* 0x002fea0003800000 */
.L_x_119:
        /* <DEDUP_REMOVED lines=8> */
.L_x_87:
[----:B------:R-:W-:-:S04]  /*f7c0*/  LOP3.LUT P0, RZ, R0, 0x1f, RZ, 0xc0, !PT ;  /* 0x0000001f00ff7812 */ /* 0x000fc8000780c0ff */
[----:B------:R-:W-:-:S13]  /*f7d0*/  PLOP3.LUT P0, PT, P0, P2, PT, 0x2a, 0x0 ;  /* 0x000000000000781c */ /* 0x000fda0000704572 */
[----:B------:R-:W-:Y:S05]  /*f7e0*/  @P0 BRA `(.L_x_88) ;  /* 0x0000000000040947 */ /* 0x000fea0003800000 */
[----:B------:R-:W-:Y:S01]  /*f7f0*/  BPT.TRAP 0x1 ;  /* 0x000000040000795c */ /* 0x000fe20000300000 */
.L_x_88:
        /* <DEDUP_REMOVED lines=8> */
[----:B------:R-:W-:Y:S01]  /*f880*/  UMOV UR59, URZ ;  /* 0x0000003f003b7c82 */ /* 0x000fe20008000000 */
[----:B------:R-:W-:Y:S01]  /*f890*/  UMOV UR50, 0x10 ;  /* 0x0000001000327882 */ /* 0x000fe20000000000 */
[----:B------:R-:W-:Y:S01]  /*f8a0*/  UMOV UR52, UR60 ;  /* 0x0000003c00347c82 */ /* 0x000fe20008000000 */
[----:B------:R-:W-:-:S02]  /*f8b0*/  UMOV UR53, UR61 ;  /* 0x0000003d00357c82 */ /* 0x000fc40008000000 */
[----:B------:R-:W-:Y:S02]  /*f8c0*/  UIADD3 UR56, UR10, 0x7000, URZ ;  /* 0x000070000a387890 */ /* 0x000fe4000fffe03f */
[----:B------:R-:W-:Y:S02]  /*f8d0*/  UIADD3 UR57, UR10, 0x2a000, URZ ;  /* 0x0002a0000a397890 */ /* 0x000fe4000fffe03f */
[----:B------:R-:W-:Y:S02]  /*f8e0*/  UIADD3 UR48, UR10, 0x8000, URZ ;  /* 0x000080000a307890 */ /* 0x000fe4000fffe03f */
[----:B------:R-:W-:Y:S02]  /*f8f0*/  UIADD3 UR40, UR10, 0x9000, URZ ;  /* 0x000090000a287890 */ /* 0x000fe4000fffe03f */
[----:B------:R-:W-:Y:S02]  /*f900*/  UIADD3 UR32, UR10, 0xa000, URZ ;  /* 0x0000a0000a207890 */ /* 0x000fe4000fffe03f */
[----:B------:R-:W-:Y:S01]  /*f910*/  UIADD3 UR24, UR10, 0xb000, URZ ;  /* 0x0000b0000a187890 */ /* 0x000fe2000fffe03f */
[----:B------:R1:W-:Y:S01]  /*f920*/  UTMALDG.4D [UR56], [UR6], desc[UR8] ;  /* 0x00000838060075b4 */ /* 0x0003e20008019000 */
[----:B------:R-:W-:Y:S01]  /*f930*/  UIADD3 UR16, UR10, 0xc000, URZ ;  /* 0x0000c0000a107890 */ /* 0x000fe2000fffe03f */
        /* <DEDUP_REMOVED lines=10> */
[----:B------:R2:W-:Y:S01]  /*f9e0*/  UTMALDG.4D [UR48], [UR6], desc[UR8] ;  /* 0x00000830060075b4 */ /* 0x0005e20008019000 */
[----:B------:R-:W-:Y:S01]  /*f9f0*/  UMOV UR35, UR59 ;  /* 0x0000003b00237c82 */ /* 0x000fe20008000000 */
[----:B------:R-:W-:Y:S01]  /*fa00*/  UMOV UR33, UR57 ;  /* 0x0000003900217c82 */ /* 0x000fe20008000000 */
[----:B------:R-:W-:Y:S01]  /*fa10*/  UMOV UR26, 0x40 ;  /* 0x00000040001a7882 */ /* 0x000fe20000000000 */
[----:B------:R-:W-:Y:S01]  /*fa20*/  UMOV UR28, UR60 ;  /* 0x0000003c001c7c82 */ /* 0x000fe20008000000 */
[----:B------:R-:W-:Y:S01]  /*fa30*/  UMOV UR29, UR61 ;  /* 0x0000003d001d7c82 */ /* 0x000fe20008000000 */
[----:B------:R-:W-:Y:S01]  /*fa40*/  UMOV UR27, UR59 ;  /* 0x0000003b001b7c82 */ /* 0x000fe20008000000 */
[----:B------:R-:W-:Y:S01]  /*fa50*/  UMOV UR25, UR57 ;  /* 0x0000003900197c82 */ /* 0x000fe20008000000 */
[----:B------:R2:W-:Y:S01]  /*fa60*/  UTMALDG.4D [UR40], [UR6], desc[UR8] ;  /* 0x00000828060075b4 */ /* 0x0005e20008019000 */
[----:B------:R-:W-:Y:S01]  /*fa70*/  UMOV UR18, 0x50 ;  /* 0x0000005000127882 */ /* 0x000fe20000000000 */
[----:B------:R-:W-:Y:S01]  /*fa80*/  UMOV UR20, UR60 ;  /* 0x0000003c00147c82 */ /* 0x000fe20008000000 */
[----:B------:R-:W-:Y:S01]  /*fa90*/  UMOV UR21, UR61 ;  /* 0x0000003d00157c82 */ /* 0x000fe20008000000 */
[----:B------:R-:W-:Y:S01]  /*faa0*/  UMOV UR19, UR59 ;  /* 0x0000003b00137c82 */ /* 0x000fe20008000000 */
[----:B-1----:R-:W-:Y:S01]  /*fab0*/  UIADD3 UR56, UR10, 0xd000, URZ ;  /* 0x0000d0000a387890 */ /* 0x002fe2000fffe03f */
[----:B------:R-:W-:Y:S01]  /*fac0*/  UMOV UR17, UR57 ;  /* 0x0000003900117c82 */ /* 0x000fe20008000000 */
[----:B------:R2:W-:Y:S01]  /*fad0*/  UTMALDG.4D [UR32], [UR6], desc[UR8] ;  /* 0x00000820060075b4 */ /* 0x0005e20008019000 */
[----:B------:R-:W-:Y:S01]  /*fae0*/  UMOV UR58, 0x60 ;  /* 0x00000060003a7882 */ /* 0x000fe20000000000 */
[----:B------:R2:W-:Y:S01]  /*faf0*/  UTMALDG.4D [UR24], [UR6], desc[UR8] ;  /* 0x00000818060075b4 */ /* 0x0005e20008019000 */
[----:B------:R2:W-:Y:S04]  /*fb00*/  UTMALDG.4D [UR16], [UR6], desc[UR8] ;  /* 0x00000810060075b4 */ /* 0x0005e80008019000 */
[----:B------:R2:W-:Y:S02]  /*fb10*/  UTMALDG.4D [UR56], [UR6], desc[UR8] ;  /* 0x00000838060075b4 */ /* 0x0005e40008019000 */
[----:B--2---:R-:W-:Y:S01]  /*fb20*/  NOP ;  /* 0x0000000000007918 */ /* 0x004fe20000000000 */
.L_x_85:
[----:B------:R-:W-:Y:S05]  /*fb30*/  BSYNC B0 ;  /* 0x0000000000007941 */ /* 0x000fea0003800000 */
.L_x_84:
[----:B------:R-:W-:Y:S04]  /*fb40*/  BSSY B0, `(.L_x_89) ;  /* 0x000004b000007945 */ /* 0x000fe80003800000 */
[----:B------:R-:W-:Y:S05]  /*fb50*/  @!P3 BRA `(.L_x_90) ;  /* 0x000000040024b947 */ /* 0x000fea0003800000 */
[----:B------:R-:W1:Y:S01]  /*fb60*/  S2R R5, SR_CgaCtaId ;  /* 0x0000000000057919 */ /* 0x000e620000008800 */
[----:B------:R-:W-:-:S04]  /*fb70*/  MOV R4, 0x400 ;  /* 0x0000040000047802 */ /* 0x000fc80000000f00 */
[----:B-1----:R-:W-:Y:S02]  /*fb80*/  LEA R6, R5, R4, 0x18 ;  /* 0x0000000405067211 */ /* 0x002fe400078ec0ff */
[----:B------:R-:W-:Y:S02]  /*fb90*/  MOV R5, 0x1 ;  /* 0x0000000100057802 */ /* 0x000fe40000000f00 */
[----:B------:R-:W-:Y:S02]  /*fba0*/  LEA R4, R3, R6, 0x3 ;  /* 0x0000000603047211 */ /* 0x000fe400078e18ff */
[----:B------:R-:W-:-:S04]  /*fbb0*/  SHF.L.U32 R5, R5, 0x1f, RZ ;  /* 0x0000001f05057819 */ /* 0x000fc800000006ff */
[----:B------:R-:W1:Y:S02]  /*fbc0*/  SYNCS.PHASECHK.TRANS64.TRYWAIT P0, [R4+URZ+0x2a060], R5 ;  /* 0x02a06005040075a7 */ /* 0x000e64000800017f */
[----:B-1----:R-:W-:Y:S05]  /*fbd0*/  @!P0 BRA `(.L_x_91) ;  /* 0x0000001400e88947 */ /* 0x002fea0003800000 */
.L_x_120:
        /* <DEDUP_REMOVED lines=8> */
.L_x_92:
[----:B------:R-:W-:-:S04]  /*fc60*/  LOP3.LUT P0, RZ, R0, 0x1f, RZ, 0xc0, !PT ;  /* 0x0000001f00ff7812 */ /* 0x000fc8000780c0ff */
[----:B------:R-:W-:-:S13]  /*fc70*/  PLOP3.LUT P0, PT, P0, P2, PT, 0x2a, 0x0 ;  /* 0x000000000000781c */ /* 0x000fda0000704572 */
[----:B------:R-:W-:Y:S05]  /*fc80*/  @P0 BRA `(.L_x_93) ;  /* 0x0000000000040947 */ /* 0x000fea0003800000 */
[----:B------:R-:W-:Y:S01]  /*fc90*/  BPT.TRAP 0x1 ;  /* 0x000000040000795c */ /* 0x000fe20000300000 */
.L_x_93:
[----:B------:R-:W-:Y:S01]  /*fca0*/  R2UR UR48, R3 ;  /* 0x00000000033072ca */ /* 0x000fe200000e0000 */
[----:B------:R-:W-:Y:S01]  /*fcb0*/  ULDC.64 UR12, c[0x0][0x198] ;  /* 0x00006600000c7ab9 */ /* 0x000fe20000000a00 */
[----:B------:R-:W-:Y:S01]  /*fcc0*/  R2UR UR9, R6 ;  /* 0x00000000060972ca */ /* 0x000fe200000e0000 */
[----:B------:R-:W-:Y:S01]  /*fcd0*/  UIADD3 UR8, UP0, UR12, 0xf0, URZ ;  /* 0x000000f00c087890 */ /* 0x000fe2000ff1e03f */
[----:B------:R-:W-:Y:S01]  /*fce0*/  R2UR UR51, R7 ;  /* 0x00000000073372ca */ /* 0x000fe200000e0000 */
[----:B------:R-:W-:Y:S01]  /*fcf0*/  UMOV UR6, 0x0 ;  /* 0x0000000000067882 */ /* 0x000fe20000000000 */
[----:B------:R-:W-:Y:S01]  /*fd00*/  R2UR UR49, R4 ;  /* 0x00000000043172ca */ /* 0x000fe200000e0000 */
[----:B------:R-:W-:Y:S01]  /*fd10*/  UMOV UR7, 0x10000000 ;  /* 0x1000000000077882 */ /* 0x000fe20000000000 */
[----:B------:R-:W-:Y:S01]  /*fd20*/  UMOV UR50, URZ ;  /* 0x0000003f00327c82 */ /* 0x000fe20008000000 */
[----:B------:R-:W-:Y:S01]  /*fd30*/  UMOV UR52, UR60 ;  /* 0x0000003c00347c82 */ /* 0x000fe20008000000 */
[----:B------:R-:W-:Y:S01]  /*fd40*/  UMOV UR53, UR61 ;  /* 0x0000003d00357c82 */ /* 0x000fe20008000000 */
[----:B------:R-:W-:Y:S01]  /*fd50*/  UMOV UR42, 0x10 ;  /* 0x00000010002a7882 */ /* 0x000fe20000000000 */
[----:B------:R-:W-:Y:S01]  /*fd60*/  UMOV UR44, UR60 ;  /* 0x0000003c002c7c82 */ /* 0x000fe20008000000 */
[----:B------:R-:W-:Y:S01]  /*fd70*/  UMOV UR45, UR61 ;  /* 0x0000003d002d7c82 */ /* 0x000fe20008000000 */
[----:B------:R-:W-:Y:S01]  /*fd80*/  UMOV UR58, 0x20 ;  /* 0x00000020003a7882 */ /* 0x000fe20000000000 */
[----:B------:R-:W-:-:S02]  /*fd90*/  UIMAD UR48, UR48, 0x3800, UR9 ;  /* 0x00003800303078a4 */ /* 0x000fc4000f8e0209 */
[----:B------:R-:W-:Y:S02]  /*fda0*/  UIADD3 UR51, UR11, UR51, URZ ;  /* 0x000000330b337290 */ /* 0x000fe4000fffe03f */
[----:B------:R-:W-:Y:S02]  /*fdb0*/  UIADD3 UR49, UR49, 0x2a050, URZ ;  /* 0x0002a05031317890 */ /* 0x000fe4000fffe03f */
[----:B------:R-:W-:Y:S02]  /*fdc0*/  UIADD3.X UR9, URZ, UR13, URZ, UP0, !UPT ;  /* 0x0000000d3f097290 */ /* 0x000fe400087fe43f */
[----:B------:R-:W-:Y:S02]  /*fdd0*/  UIADD3 UR40, UR48, 0x800, URZ ;  /* 0x0000080030287890 */ /* 0x000fe4000fffe03f */
[----:B------:R-:W-:Y:S01]  /*fde0*/  UIADD3 UR56, UR48, 0x1000, URZ ;  /* 0x0000100030387890 */ /* 0x000fe2000fffe03f */
[----:B------:R-:W-:Y:S01]  /*fdf0*/  UMOV UR41, UR49 ;  /* 0x0000003100297c82 */ /* 0x000fe20008000000 */
[----:B------:R-:W-:Y:S01]  /*fe00*/  UMOV UR43, UR51 ;  /* 0x00000033002b7c82 */ /* 0x000fe20008000000 */
[----:B------:R-:W-:Y:S01]  /*fe10*/  UMOV UR57, UR49 ;  /* 0x0000003100397c82 */ /* 0x000fe20008000000 */
[----:B------:R-:W-:Y:S01]  /*fe20*/  UMOV UR59, UR51 ;  /* 0x00000033003b7c82 */ /* 0x000fe20008000000 */
[----:B------:R-:W-:Y:S01]  /*fe30*/  UTMALDG.4D [UR48], [UR8], desc[UR6] ;  /* 0x00000630080075b4 */ /* 0x000fe20008019000 */
[----:B------:R-:W-:-:S02]  /*fe40*/  UIADD3 UR32, UR48, 0x1800, URZ ;  /* 0x0000180030207890 */ /* 0x000fc4000fffe03f */
[----:B------:R-:W-:Y:S02]  /*fe50*/  UIADD3 UR24, UR48, 0x2000, URZ ;  /* 0x0000200030187890 */ /* 0x000fe4000fffe03f */
[----:B------:R-:W-:Y:S01]  /*fe60*/  UIADD3 UR16, UR48, 0x2800, URZ ;  /* 0x0000280030107890 */ /* 0x000fe2000fffe03f */
[----:B------:R-:W-:Y:S01]  /*fe70*/  UMOV UR34, 0x30 ;  /* 0x0000003000227882 */ /* 0x000fe20000000000 */
[----:B------:R-:W-:Y:S01]  /*fe80*/  UTMALDG.4D [UR40], [UR8], desc[UR6] ;  /* 0x00000628080075b4 */ /* 0x000fe20008019000 */
        /* <DEDUP_REMOVED lines=16> */
[----:B------:R2:W-:Y:S01]  /*ff90*/  UTMALDG.4D [UR24], [UR8], desc[UR6] ;  /* 0x00000618080075b4 */ /* 0x0005e20008019000 */
[----:B------:R2:W-:Y:S01]  /*ffa0*/  UTMALDG.4D [UR16], [UR8], desc[UR6] ;  /* 0x00000610080075b4 */ /* 0x0005e20008019000 */
[----:B-1----:R-:W-:Y:S01]  /*ffb0*/  UIADD3 UR56, UR48, 0x3000, URZ ;  /* 0x0000300030387890 */ /* 0x002fe2000fffe03f */
[----:B------:R-:W-:-:S08]  /*ffc0*/  UMOV UR58, 0x60 ;  /* 0x00000060003a7882 */ /* 0x000fd00000000000 */
[----:B------:R2:W-:Y:S02]  /*ffd0*/  UTMALDG.4D [UR56], [UR8], desc[UR6] ;  /* 0x00000638080075b4 */ /* 0x0005e40008019000 */
[----:B--2---:R-:W-:Y:S01]  /*ffe0*/  NOP ;  /* 0x0000000000007918 */ /* 0x004fe20000000000 */
.L_x_90:
[----:B------:R-:W-:Y:S05]  /*fff0*/  BSYNC B0 ;  /* 0x0000000000007941 */ /* 0x000fea0003800000 */
.L_x_89:
[----:B------:R-:W-:Y:S01]  /*10000*/  BSSY B0, `(.L_x_94) ;  /* 0x000004d000007945 */ /* 0x000fe20003800000 */
[----:B------:R-:W-:-:S03]  /*10010*/  MOV R8, RZ ;  /* 0x000000ff00087202 */ /* 0x000fc60000000f00 */
        /* <DEDUP_REMOVED lines=9> */
.L_x_121:
        /* <DEDUP_REMOVED lines=8> */
.L_x_97:
[----:B------:R-:W-:-:S04]  /*10130*/  LOP3.LUT P0, RZ, R0, 0x1f, RZ, 0xc0, !PT ;  /* 0x0000001f00ff7812 */ /* 0x000fc8000780c0ff */
[----:B------:R-:W-:-:S13]  /*10140*/  PLOP3.LUT P0, PT, P0, P2, PT, 0x2a, 0x0 ;  /* 0x000000000000781c */ /* 0x000fda0000704572 */
[----:B------:R-:W-:Y:S05]  /*10150*/  @P0 BRA `(.L_x_98) ;  /* 0x0000000000040947 */ /* 0x000fea0003800000 */
[----:B------:R-:W-:Y:S01]  /*10160*/  BPT.TRAP 0x1 ;  /* 0x000000040000795c */ /* 0x000fe20000300000 */
.L_x_98:
[C---:B------:R-:W-:Y:S01]  /*10170*/  IMAD R5, R2.reuse, 0x7000, R5 ;  /* 0x0000700002057824 */ /* 0x040fe200078e0205 */
[----:B------:R-:W-:Y:S01]  /*10180*/  R2UR UR49, R3 ;  /* 0x00000000033172ca */ /* 0x000fe200000e0000 */
[----:B------:R-:W-:Y:S01]  /*10190*/  ULDC.64 UR8, c[0x0][0x198] ;  /* 0x0000660000087ab9 */ /* 0x000fe20000000a00 */
[----:B------:R-:W-:Y:S01]  /*101a0*/  UMOV UR51, URZ ;  /* 0x0000003f00337c82 */ /* 0x000fe20008000000 */
[----:B------:R-:W-:Y:S01]  /*101b0*/  UIADD3 UR8, UP0, UR8, 0x2f0, URZ ;  /* 0x000002f008087890 */ /* 0x000fe2000ff1e03f */
[----:B------:R-:W-:Y:S01]  /*101c0*/  R2UR UR10, R5 ;  /* 0x00000000050a72ca */ /* 0x000fe200000e0000 */
[----:B------:R-:W-:Y:S01]  /*101d0*/  UMOV UR6, 0x0 ;  /* 0x0000000000067882 */ /* 0x000fe20000000000 */
[----:B------:R-:W-:Y:S01]  /*101e0*/  UMOV UR7, 0x10000000 ;  /* 0x1000000000077882 */ /* 0x000fe20000000000 */
[----:B------:R-:W-:Y:S01]  /*101f0*/  UIADD3.X UR9, URZ, UR9, URZ, UP0, !UPT ;  /* 0x000000093f097290 */ /* 0x000fe200087fe43f */
[----:B------:R-:W-:Y:S01]  /*10200*/  MOV R8, 0x1 ;  /* 0x0000000100087802 */ /* 0x000fe20000000f00 */
[----:B------:R-:W-:Y:S01]  /*10210*/  UMOV UR50, URZ ;  /* 0x0000003f00327c82 */ /* 0x000fe20008000000 */
[----:B------:R-:W-:Y:S01]  /*10220*/  UMOV UR52, UR60 ;  /* 0x0000003c00347c82 */ /* 0x000fe20008000000 */
[----:B------:R-:W-:Y:S01]  /*10230*/  UMOV UR53, UR61 ;  /* 0x0000003d00357c82 */ /* 0x000fe20008000000 */
[----:B------:R-:W-:Y:S01]  /*10240*/  UMOV UR42, 0x10 ;  /* 0x00000010002a7882 */ /* 0x000fe20000000000 */
[----:B------:R-:W-:Y:S01]  /*10250*/  UIADD3 UR49, UR49, 0x2a000, URZ ;  /* 0x0002a00031317890 */ /* 0x000fe2000fffe03f */
[----:B------:R-:W-:Y:S01]  /*10260*/  IADD3 R2, R2, 0x1, RZ ;  /* 0x0000000102027810 */ /* 0x000fe20007ffe0ff */
[----:B------:R-:W-:Y:S01]  /*10270*/  UMOV UR44, UR60 ;  /* 0x0000003c002c7c82 */ /* 0x000fe20008000000 */
[----:B------:R-:W-:Y:S01]  /*10280*/  UMOV UR45, UR61 ;  /* 0x0000003d002d7c82 */ /* 0x000fe20008000000 */
[----:B------:R-:W-:-:S02]  /*10290*/  UIADD3 UR48, UR10, 0x7000, URZ ;  /* 0x000070000a307890 */ /* 0x000fc4000fffe03f */
[----:B------:R-:W-:Y:S02]  /*102a0*/  UIADD3 UR40, UR10, 0x8000, URZ ;  /* 0x000080000a287890 */ /* 0x000fe4000fffe03f */
[----:B------:R-:W-:Y:S01]  /*102b0*/  UIADD3 UR56, UR10, 0x9000, URZ ;  /* 0x000090000a387890 */ /* 0x000fe2000fffe03f */
[----:B------:R-:W-:Y:S01]  /*102c0*/  UMOV UR43, UR51 ;  /* 0x00000033002b7c82 */ /* 0x000fe20008000000 */
[----:B------:R-:W-:Y:S01]  /*102d0*/  UMOV UR41, UR49 ;  /* 0x0000003100297c82 */ /* 0x000fe20008000000 */
[----:B------:R-:W-:Y:S01]  /*102e0*/  UMOV UR58, 0x20 ;  /* 0x00000020003a7882 */ /* 0x000fe20000000000 */
[----:B------:R-:W-:Y:S01]  /*102f0*/  UMOV UR59, UR51 ;  /* 0x00000033003b7c82 */ /* 0x000fe20008000000 */
[----:B------:R-:W-:Y:S01]  /*10300*/  UMOV UR57, UR49 ;  /* 0x0000003100397c82 */ /* 0x000fe20008000000 */
[----:B------:R-:W-:Y:S01]  /*10310*/  UTMALDG.4D [UR48], [UR8], desc[UR6] ;  /* 0x00000630080075b4 */ /* 0x000fe20008019000 */
[----:B------:R-:W-:Y:S02]  /*10320*/  UIADD3 UR32, UR10, 0xa000, URZ ;  /* 0x0000a0000a207890 */ /* 0x000fe4000fffe03f */
[----:B------:R-:W-:-:S02]  /*10330*/  UIADD3 UR24, UR10, 0xb000, URZ ;  /* 0x0000b0000a187890 */ /* 0x000fc4000fffe03f */
        /* <DEDUP_REMOVED lines=25> */
.L_x_95:
[----:B------:R-:W-:Y:S05]  /*104d0*/  BSYNC B0 ;  /* 0x0000000000007941 */ /* 0x000fea0003800000 */
.L_x_94:
[----:B------:R-:W-:-:S04]  /*104e0*/  MOV R3, UR4 ;  /* 0x0000000400037c02 */ /* 0x000fc80008000f00 */
[----:B------:R-:W-:-:S13]  /*104f0*/  ISETP.GE.AND P0, PT, R3, 0x2, PT ;  /* 0x000000020300780c */ /* 0x000fda0003f06270 */
[----:B------:R-:W-:Y:S05]  /*10500*/  @!P0 EXIT ;  /* 0x000000000000894d */ /* 0x000fea0003800000 */
[----:B------:R-:W-:Y:S01]  /*10510*/  USHF.L.U32 UR6, UR4, 0x1, URZ ;  /* 0x0000000104067899 */ /* 0x000fe2000800063f */
[----:B------:R-:W-:Y:S01]  /*10520*/  IMAD.U32 R3, RZ, RZ, UR5 ;  /* 0x00000005ff037e24 */ /* 0x000fe2000f8e00ff */
[----:B------:R-:W-:Y:S01]  /*10530*/  LOP3.LUT P0, RZ, R0, 0x1f, RZ, 0xc0, !PT ;  /* 0x0000001f00ff7812 */ /* 0x000fe2000780c0ff */
[----:B------:R-:W-:Y:S01]  /*10540*/  BSSY B0, `(.L_x_99) ;  /* 0x00000a2000007945 */ /* 0x000fe20003800000 */
[----:B------:R-:W-:Y:S02]  /*10550*/  MOV R0, 0x1 ;  /* 0x0000000100007802 */ /* 0x000fe40000000f00 */
[----:B------:R-:W-:Y:S02]  /*10560*/  PLOP3.LUT P0, PT, P0, P2, PT, 0x2a, 0x0 ;  /* 0x000000000000781c */ /* 0x000fe40000704572 */
[----:B------:R-:W-:Y:S02]  /*10570*/  LOP3.LUT R3, R3, 0x2, RZ, 0xfc, !PT ;  /* 0x0000000203037812 */ /* 0x000fe400078efcff */
[----:B------:R-:W-:-:S09]  /*10580*/  MOV R9, UR6 ;  /* 0x0000000600097c02 */ /* 0x000fd20008000f00 */
.L_x_110:
[----:B------:R-:W-:Y:S04]  /*10590*/  BSSY B1, `(.L_x_100) ;  /* 0x000004b000017945 */ /* 0x000fe80003800000 */
[----:B------:R-:W-:Y:S05]  /*105a0*/  @!P3 BRA `(.L_x_101) ;  /* 0x000000040024b947 */ /* 0x000fea0003800000 */
[----:B------:R-:W1:Y:S01]  /*105b0*/  S2R R5, SR_CgaCtaId ;  /* 0x0000000000057919 */ /* 0x000e620000008800 */
[----:B------:R-:W-:-:S04]  /*105c0*/  MOV R4, 0x400 ;  /* 0x0000040000047802 */ /* 0x000fc80000000f00 */
[----:B-1----:R-:W-:Y:S02]  /*105d0*/  LEA R5, R5, R4, 0x18 ;  /* 0x0000000405057211 */ /* 0x002fe400078ec0ff */
[----:B------:R-:W-:Y:S02]  /*105e0*/  SHF.L.U32 R4, R0, 0x1f, RZ ;  /* 0x0000001f00047819 */ /* 0x000fe400000006ff */
[----:B------:R-:W-:-:S04]  /*105f0*/  LEA R7, R2, R5, 0x3 ;  /* 0x0000000502077211 */ /* 0x000fc800078e18ff */
[----:B------:R-:W1:Y:S02]  /*10600*/  SYNCS.PHASECHK.TRANS64.TRYWAIT P4, [R7+URZ+0x2a028], R4 ;  /* 0x02a02804070075a7 */ /* 0x000e64000808017f */
[----:B-1----:R-:W-:Y:S05]  /*10610*/  @!P4 BRA `(.L_x_102) ;  /* 0x0000000c0080c947 */ /* 0x002fea0003800000 */
.L_x_122:
[----:B-1----:R-:W-:-:S04]  /*10620*/  @P2 IMAD.MOV.U32 R4, RZ, RZ, 0x7000 ;  /* 0x00007000ff042424 */ /* 0x002fc800078e00ff */
[----:B------:R1:W-:Y:S02]  /*10630*/  @P2 SYNCS.ARRIVE.TRANS64 RZ, [R7+URZ+0x2a000], R4 ;  /* 0x02a0000407ff29a7 */ /* 0x0003e4000800003f */
[----:B-1----:R-:W-:-:S04]  /*10640*/  PRMT R4, R3, 0x9910, RZ ;  /* 0x0000991003047816 */ /* 0x002fc800000000ff */
[----:B------:R-:W-:-:S13]  /*10650*/  ISETP.NE.AND P4, PT, R4, 0x2, PT ;  /* 0x000000020400780c */ /* 0x000fda0003f85270 */
[----:B------:R-:W-:Y:S05]  /*10660*/  @P4 BRA `(.L_x_103) ;  /* 0x0000000000044947 */ /* 0x000fea0003800000 */
[----:B------:R-:W-:Y:S01]  /*10670*/  BPT.TRAP 0x1 ;  /* 0x000000040000795c */ /* 0x000fe20000300000 */
.L_x_103:
[----:B------:R-:W-:Y:S05]  /*10680*/  @P0 BRA `(.L_x_104) ;  /* 0x0000000000040947 */ /* 0x000fea0003800000 */
[----:B------:R-:W-:Y:S01]  /*10690*/  BPT.TRAP 0x1 ;  /* 0x000000040000795c */ /* 0x000fe20000300000 */
.L_x_104:
[----:B------:R-:W-:Y:S01]  /*106a0*/  IMAD R5, R2, 0x7000, R5 ;  /* 0x0000700002057824 */ /* 0x000fe200078e0205 */
[----:B------:R-:W-:Y:S01]  /*106b0*/  R2UR UR57, R7 ;  /* 0x00000000073972ca */ /* 0x000fe200000e0000 */
[----:B------:R-:W-:Y:S01]  /*106c0*/  ULDC.64 UR8, c[0x0][0x198] ;  /* 0x0000660000087ab9 */ /* 0x000fe20000000a00 */
[----:B------:R-:W-:Y:S01]  /*106d0*/  R2UR UR59, R8 ;  /* 0x00000000083b72ca */ /* 0x000fe200000e0000 */
[----:B------:R-:W-:Y:S01]  /*106e0*/  UIADD3 UR8, UP0, UR8, 0x1f0, URZ ;  /* 0x000001f008087890 */ /* 0x000fe2000ff1e03f */
[----:B------:R-:W-:Y:S01]  /*106f0*/  R2UR UR10, R5 ;  /* 0x00000000050a72ca */ /* 0x000fe200000e0000 */
[----:B------:R-:W-:Y:S01]  /*10700*/  UMOV UR6, 0x0 ;  /* 0x0000000000067882 */ /* 0x000fe20000000000 */
[----:B------:R-:W-:Y:S01]  /*10710*/  UMOV UR7, 0x10000000 ;  /* 0x1000000000077882 */ /* 0x000fe20000000000 */
[----:B------:R-:W-:Y:S01]  /*10720*/  UIADD3.X UR9, URZ, UR9, URZ, UP0, !UPT ;  /* 0x000000093f097290 */ /* 0x000fe200087fe43f */
[----:B------:R-:W-:Y:S01]  /*10730*/  IADD3 R2, R2, 0x1, RZ ;  /* 0x0000000102027810 */ /* 0x000fe20007ffe0ff */
[----:B------:R-:W-:Y:S01]  /*10740*/  UMOV UR58, URZ ;  /* 0x0000003f003a7c82 */ /* 0x000fe20008000000 */
[----:B------:R-:W-:Y:S01]  /*10750*/  UMOV UR50, 0x10 ;  /* 0x0000001000327882 */ /* 0x000fe20000000000 */
[----:B------:R-:W-:Y:S01]  /*10760*/  UMOV UR52, UR60 ;  /* 0x0000003c00347c82 */ /* 0x000fe20008000000 */
[----:B------:R-:W-:Y:S01]  /*10770*/  UMOV UR53, UR61 ;  /* 0x0000003d00357c82 */ /* 0x000fe20008000000 */
[----:B------:R-:W-:Y:S01]  /*10780*/  UIADD3 UR57, UR57, 0x2a000, URZ ;  /* 0x0002a00039397890 */ /* 0x000fe2000fffe03f */
[----:B------:R-:W-:Y:S01]  /*10790*/  ISETP.NE.AND P4, PT, R2, 0x5, PT ;  /* 0x000000050200780c */ /* 0x000fe20003f85270 */
[----:B------:R-:W-:-:S02]  /*107a0*/  USHF.L.U32 UR59, UR59, 0x7, URZ ;  /* 0x000000073b3b7899 */ /* 0x000fc4000800063f */
[----:B------:R-:W-:Y:S01]  /*107b0*/  UIADD3 UR56, UR10, 0x7000, URZ ;  /* 0x000070000a387890 */ /* 0x000fe2000fffe03f */
[----:B------:R-:W-:Y:S01]  /*107c0*/  SEL R5, RZ, 0x1, P4 ;  /* 0x00000001ff057807 */ /* 0x000fe20002000000 */
[----:B------:R-:W-:Y:S01]  /*107d0*/  UIADD3 UR48, UR10, 0x8000, URZ ;  /* 0x000080000a307890 */ /* 0x000fe2000fffe03f */
[----:B------:R-:W-:Y:S01]  /*107e0*/  SEL R2, R2, RZ, P4 ;  /* 0x000000ff02027207 */ /* 0x000fe20002000000 */
[----:B------:R-:W-:Y:S01]  /*107f0*/  UIADD3 UR16, UR10, 0x9000, URZ ;  /* 0x000090000a107890 */ /* 0x000fe2000fffe03f */
[----:B------:R-:W-:Y:S01]  /*10800*/  LOP3.LUT R0, R0, R5, RZ, 0x3c, !PT ;  /* 0x0000000500007212 */ /* 0x000fe200078e3cff */
[----:B------:R-:W-:Y:S01]  /*10810*/  UMOV UR49, UR57 ;  /* 0x0000003900317c82 */ /* 0x000fe20008000000 */
[----:B------:R-:W-:Y:S01]  /*10820*/  UMOV UR51, UR59 ;  /* 0x0000003b00337c82 */ /* 0x000fe20008000000 */
[----:B------:R-:W-:Y:S01]  /*10830*/  UMOV UR18, 0x20 ;  /* 0x0000002000127882 */ /* 0x000fe20000000000 */
        /* <DEDUP_REMOVED lines=32> */
.L_x_101:
[----:B------:R-:W-:Y:S05]  /*10a40*/  BSYNC B1 ;  /* 0x0000000000017941 */ /* 0x000fea0003800000 */
.L_x_100:
[----:B------:R-:W-:Y:S01]  /*10a50*/  ISETP.LT.OR P4, PT, R9, 0x4, !P3 ;  /* 0x000000040900780c */ /* 0x000fe20005f81670 */
[----:B------:R-:W-:-:S12]  /*10a60*/  BSSY B1, `(.L_x_105) ;  /* 0x000004c000017945 */ /* 0x000fd80003800000 */
[----:B------:R-:W-:Y:S05]  /*10a70*/  @P4 BRA `(.L_x_106) ;  /* 0x0000000400284947 */ /* 0x000fea0003800000 */
[----:B------:R-:W1:Y:S01]  /*10a80*/  S2R R5, SR_CgaCtaId ;  /* 0x0000000000057919 */ /* 0x000e620000008800 */
[----:B------:R-:W-:Y:S02]  /*10a90*/  MOV R4, 0x400 ;  /* 0x0000040000047802 */ /* 0x000fe40000000f00 */
[----:B------:R-:W-:Y:S02]  /*10aa0*/  SHF.L.U32 R7, R0, 0x1f, RZ ;  /* 0x0000001f00077819 */ /* 0x000fe400000006ff */
[----:B-1----:R-:W-:-:S04]  /*10ab0*/  LEA R5, R5, R4, 0x18 ;  /* 0x0000000405057211 */ /* 0x002fc800078ec0ff */
[----:B------:R-:W-:-:S04]  /*10ac0*/  LEA R4, R2, R5, 0x3 ;  /* 0x0000000502047211 */ /* 0x000fc800078e18ff */
[----:B------:R-:W1:Y:S02]  /*10ad0*/  SYNCS.PHASECHK.TRANS64.TRYWAIT P4, [R4+URZ+0x2a028], R7 ;  /* 0x02a02807040075a7 */ /* 0x000e64000808017f */
[----:B-1----:R-:W-:Y:S05]  /*10ae0*/  @!P4 BRA `(.L_x_107) ;  /* 0x000000080060c947 */ /* 0x002fea0003800000 */
.L_x_123:
[----:B------:R-:W-:Y:S02]  /*10af0*/  PRMT R6, R3, 0x9910, RZ ;  /* 0x0000991003067816 */ /* 0x000fe400000000ff */
[----:B-1----:R-:W-:Y:S02]  /*10b00*/  @P1 MOV R7, 0x7000 ;  /* 0x0000700000071802 */ /* 0x002fe40000000f00 */
[----:B------:R-:W-:Y:S02]  /*10b10*/  ISETP.NE.AND P4, PT, R6, 0x2, PT ;  /* 0x000000020600780c */ /* 0x000fe40003f85270 */
[----:B------:R1:W-:Y:S11]  /*10b20*/  @P1 SYNCS.ARRIVE.TRANS64 RZ, [R4+URZ+0x2a000], R7 ;  /* 0x02a0000704ff19a7 */ /* 0x0003f6000800003f */
[----:B-1----:R-:W-:Y:S05]  /*10b30*/  @P4 BRA `(.L_x_108) ;  /* 0x0000000000044947 */ /* 0x002fea0003800000 */
[----:B------:R-:W-:Y:S01]  /*10b40*/  BPT.TRAP 0x1 ;  /* 0x000000040000795c */ /* 0x000fe20000300000 */
.L_x_108:
[----:B------:R-:W-:Y:S05]  /*10b50*/  @P0 BRA `(.L_x_109) ;  /* 0x0000000000040947 */ /* 0x000fea0003800000 */
[----:B------:R-:W-:Y:S01]  /*10b60*/  BPT.TRAP 0x1 ;  /* 0x000000040000795c */ /* 0x000fe20000300000 */
.L_x_109:
        /* <DEDUP_REMOVED lines=9> */
[----:B------:R-:W-:Y:S01]  /*10c00*/  VIADD R2, R2, 0x1 ;  /* 0x0000000102027836 */ /* 0x000fe20000000000 */
[----:B------:R-:W-:Y:S01]  /*10c10*/  UMOV UR58, URZ ;  /* 0x0000003f003a7c82 */ /* 0x000fe20008000000 */
[----:B------:R-:W-:Y:S01]  /*10c20*/  UMOV UR50, 0x10 ;  /* 0x0000001000327882 */ /* 0x000fe20000000000 */
[----:B------:R-:W-:Y:S01]  /*10c30*/  UMOV UR52, UR60 ;  /* 0x0000003c00347c82 */ /* 0x000fe20008000000 */
[----:B------:R-:W-:Y:S01]  /*10c40*/  UMOV UR53, UR61 ;  /* 0x0000003d00357c82 */ /* 0x000fe20008000000 */
[----:B------:R-:W-:Y:S01]  /*10c50*/  UIADD3 UR57, UR57, 0x2a000, URZ ;  /* 0x0002a00039397890 */ /* 0x000fe2000fffe03f */
[----:B------:R-:W-:Y:S01]  /*10c60*/  ISETP.NE.AND P4, PT, R2, 0x5, PT ;  /* 0x000000050200780c */ /* 0x000fe20003f85270 */
[----:B------:R-:W-:Y:S01]  /*10c70*/  USHF.L.U32 UR59, UR59, 0x7, URZ ;  /* 0x000000073b3b7899 */ /* 0x000fe2000800063f */
[----:B------:R-:W-:Y:S01]  /*10c80*/  IADD3 R8, R8, 0x1, RZ ;  /* 0x0000000108087810 */ /* 0x000fe20007ffe0ff */
        /* <DEDUP_REMOVED lines=41> */
.L_x_106:
[----:B------:R-:W-:Y:S05]  /*10f20*/  BSYNC B1 ;  /* 0x0000000000017941 */ /* 0x000fea0003800000 */
.L_x_105:
[C---:B------:R-:W-:Y:S02]  /*10f30*/  ISETP.GT.AND P4, PT, R9.reuse, 0x4, PT ;  /* 0x000000040900780c */ /* 0x040fe40003f84270 */
[----:B------:R-:W-:-:S11]  /*10f40*/  IADD3 R9, R9, -0x2, RZ ;  /* 0xfffffffe09097810 */ /* 0x000fd60007ffe0ff */
[----:B------:R-:W-:Y:S05]  /*10f50*/  @P4 BRA `(.L_x_110) ;  /* 0xfffffff4008c4947 */ /* 0x000fea000383ffff */
[----:B------:R-:W-:Y:S05]  /*10f60*/  BSYNC B0 ;  /* 0x0000000000007941 */ /* 0x000fea0003800000 */
.L_x_99:
[----:B------:R-:W-:Y:S05]  /*10f70*/  EXIT ;  /* 0x000000000000794d */ /* 0x000fea0003800000 */
.L_x_15:
[----:B-1----:R-:W-:-:S04]  /*10f80*/  MOV R3, UR8 ;  /* 0x0000000800037c02 */ /* 0x002fc80008000f00 */
[----:B------:R1:W2:Y:S03]  /*10f90*/  SYNCS.PHASECHK.TRANS64.TRYWAIT P1, [R3+URZ+0x2a050], R6 ;  /* 0x02a05006030075a7 */ /* 0x0002a6000802017f */
[----:B--2---:R-:W-:Y:S05]  /*10fa0*/  @!P1 NANOSLEEP.SYNCS 0x989680 ;  /* 0x009896800000995d */ /* 0x004fea0003900000 */
[----:B------:R-:W2:Y:S02]  /*10fb0*/  @!P1 SYNCS.PHASECHK.TRANS64 P1, [R3+URZ+0x2a050], R6 ;  /* 0x02a05006030095a7 */ /* 0x000ea4000802007f */
[----:B--2---:R-:W-:Y:S05]  /*10fc0*/  @!P1 BRA `(.L_x_15) ;  /* 0xfffffffc00ec9947 */ /* 0x004fea000383ffff */
[----:B------:R-:W-:Y:S05]  /*10fd0*/  BRA `(.L_x_111) ;  /* 0xfffffefc00cc7947 */ /* 0x000fea000383ffff */
.L_x_17:
[----:B--2---:R-:W-:-:S04]  /*10fe0*/  IMAD.U32 R2, RZ, RZ, UR36 ;  /* 0x00000024ff027e24 */ /* 0x004fc8000f8e00ff */
[----:B------:R2:W3:Y:S03]  /*10ff0*/  SYNCS.PHASECHK.TRANS64.TRYWAIT P1, [R2+URZ+0x2a000], R9 ;  /* 0x02a00009020075a7 */ /* 0x0004e6000802017f */
[----:B---3--:R-:W-:Y:S05]  /*11000*/  @!P1 NANOSLEEP.SYNCS 0x989680 ;  /* 0x009896800000995d */ /* 0x008fea0003900000 */
[----:B------:R-:W3:Y:S02]  /*11010*/  @!P1 SYNCS.PHASECHK.TRANS64 P1, [R2+URZ+0x2a000], R9 ;  /* 0x02a00009020095a7 */ /* 0x000ee4000802007f */
[----:B---3--:R-:W-:Y:S05]  /*11020*/  @!P1 BRA `(.L_x_17) ;  /* 0xfffffffc00ec9947 */ /* 0x008fea000383ffff */
[----:B------:R-:W-:Y:S05]  /*11030*/  BRA `(.L_x_112) ;  /* 0xfffffefc00d87947 */ /* 0x000fea000383ffff */
.L_x_18:
[----:B-1----:R-:W-:-:S04]  /*11040*/  MOV R3, UR39 ;  /* 0x0000002700037c02 */ /* 0x002fc80008000f00 */
[----:B------:R1:W2:Y:S03]  /*11050*/  SYNCS.PHASECHK.TRANS64.TRYWAIT P1, [R3+URZ+-0x8], R2 ;  /* 0xfffff802030075a7 */ /* 0x0002a6000802017f */
[----:B--2---:R-:W-:Y:S05]  /*11060*/  @!P1 NANOSLEEP.SYNCS 0x989680 ;  /* 0x009896800000995d */ /* 0x004fea0003900000 */
[----:B------:R-:W2:Y:S02]  /*11070*/  @!P1 SYNCS.PHASECHK.TRANS64 P1, [R3+URZ+-0x8], R2 ;  /* 0xfffff802030095a7 */ /* 0x000ea4000802007f */
[----:B--2---:R-:W-:Y:S05]  /*11080*/  @!P1 BRA `(.L_x_18) ;  /* 0xfffffffc00ec9947 */ /* 0x004fea000383ffff */
[----:B------:R-:W-:Y:S05]  /*11090*/  BRA `(.L_x_113) ;  /* 0xfffffefc00d47947 */ /* 0x000fea000383ffff */
.L_x_20:
[----:B-1----:R-:W-:-:S04]  /*110a0*/  MOV R12, UR36 ;  /* 0x00000024000c7c02 */ /* 0x002fc80008000f00 */
[----:B------:R1:W2:Y:S03]  /*110b0*/  SYNCS.PHASECHK.TRANS64.TRYWAIT P1, [R12+URZ+0x2a008], R9 ;  /* 0x02a008090c0075a7 */ /* 0x0002a6000802017f */
[----:B--2---:R-:W-:Y:S05]  /*110c0*/  @!P1 NANOSLEEP.SYNCS 0x989680 ;  /* 0x009896800000995d */ /* 0x004fea0003900000 */
[----:B------:R-:W2:Y:S02]  /*110d0*/  @!P1 SYNCS.PHASECHK.TRANS64 P1, [R12+URZ+0x2a008], R9 ;  /* 0x02a008090c0095a7 */ /* 0x000ea4000802007f */
[----:B--2---:R-:W-:Y:S05]  /*110e0*/  @!P1 BRA `(.L_x_20) ;  /* 0xfffffffc00ec9947 */ /* 0x004fea000383ffff */
[----:B------:R-:W-:Y:S05]  /*110f0*/  BRA `(.L_x_114) ;  /* 0xffffff2c00707947 */ /* 0x000fea000383ffff */
.L_x_25:
[----:B-1----:R-:W-:-:S04]  /*11100*/  MOV R6, UR4 ;  /* 0x0000000400067c02 */ /* 0x002fc80008000f00 */
[----:B------:R1:W2:Y:S03]  /*11110*/  SYNCS.PHASECHK.TRANS64.TRYWAIT P2, [R6+URZ+0x2a000], R5 ;  /* 0x02a00005060075a7 */ /* 0x0002a6000804017f */
[----:B--2---:R-:W-:Y:S05]  /*11120*/  @!P2 NANOSLEEP.SYNCS 0x989680 ;  /* 0x009896800000a95d */ /* 0x004fea0003900000 */
[----:B------:R-:W2:Y:S02]  /*11130*/  @!P2 SYNCS.PHASECHK.TRANS64 P2, [R6+URZ+0x2a000], R5 ;  /* 0x02a000050600a5a7 */ /* 0x000ea4000804007f */
[----:B--2---:R-:W-:Y:S05]  /*11140*/  @!P2 BRA `(.L_x_25) ;  /* 0xfffffffc00eca947 */ /* 0x004fea000383ffff */
[----:B------:R-:W-:Y:S05]  /*11150*/  BRA `(.L_x_115) ;  /* 0xffffff4000707947 */ /* 0x000fea000383ffff */
.L_x_29:
[----:B-1----:R-:W-:-:S04]  /*11160*/  IMAD.U32 R10, RZ, RZ, UR6 ;  /* 0x00000006ff0a7e24 */ /* 0x002fc8000f8e00ff */
[----:B------:R1:W2:Y:S03]  /*11170*/  SYNCS.PHASECHK.TRANS64.TRYWAIT P2, [R10+URZ+0x2a000], R13 ;  /* 0x02a0000d0a0075a7 */ /* 0x0002a6000804017f */
[----:B--2---:R-:W-:Y:S05]  /*11180*/  @!P2 NANOSLEEP.SYNCS 0x989680 ;  /* 0x009896800000a95d */ /* 0x004fea0003900000 */
[----:B------:R-:W2:Y:S02]  /*11190*/  @!P2 SYNCS.PHASECHK.TRANS64 P2, [R10+URZ+0x2a000], R13 ;  /* 0x02a0000d0a00a5a7 */ /* 0x000ea4000804007f */
[----:B--2---:R-:W-:Y:S05]  /*111a0*/  @!P2 BRA `(.L_x_29) ;  /* 0xfffffffc00eca947 */ /* 0x004fea000383ffff */
[----:B------:R-:W-:Y:S05]  /*111b0*/  BRA `(.L_x_28) ;  /* 0xffffff6400e47947 */ /* 0x000fea000383ffff */
.L_x_37:
[----:B-1----:R-:W-:-:S04]  /*111c0*/  MOV R6, UR4 ;  /* 0x0000000400067c02 */ /* 0x002fc80008000f00 */
[----:B------:R1:W2:Y:S03]  /*111d0*/  SYNCS.PHASECHK.TRANS64.TRYWAIT P2, [R6+URZ+0x2a000], R5 ;  /* 0x02a00005060075a7 */ /* 0x0002a6000804017f */
[----:B--2---:R-:W-:Y:S05]  /*111e0*/  @!P2 NANOSLEEP.SYNCS 0x989680 ;  /* 0x009896800000a95d */ /* 0x004fea0003900000 */
[----:B------:R-:W2:Y:S02]  /*111f0*/  @!P2 SYNCS.PHASECHK.TRANS64 P2, [R6+URZ+0x2a000], R5 ;  /* 0x02a000050600a5a7 */ /* 0x000ea4000804007f */
[----:B--2---:R-:W-:Y:S05]  /*11200*/  @!P2 BRA `(.L_x_37) ;  /* 0xfffffffc00eca947 */ /* 0x004fea000383ffff */
[----:B------:R-:W-:Y:S05]  /*11210*/  BRA `(.L_x_116) ;  /* 0xffffff7800e07947 */ /* 0x000fea000383ffff */
.L_x_41:
[----:B-1----:R-:W-:-:S04]  /*11220*/  MOV R11, UR5 ;  /* 0x00000005000b7c02 */ /* 0x002fc80008000f00 */
[----:B------:R1:W2:Y:S03]  /*11230*/  SYNCS.PHASECHK.TRANS64.TRYWAIT P2, [R11+URZ+0x2a000], R10 ;  /* 0x02a0000a0b0075a7 */ /* 0x0002a6000804017f */
[----:B--2---:R-:W-:Y:S05]  /*11240*/  @!P2 NANOSLEEP.SYNCS 0x989680 ;  /* 0x009896800000a95d */ /* 0x004fea0003900000 */
[----:B------:R-:W2:Y:S02]  /*11250*/  @!P2 SYNCS.PHASECHK.TRANS64 P2, [R11+URZ+0x2a000], R10 ;  /* 0x02a0000a0b00a5a7 */ /* 0x000ea4000804007f */
[----:B--2---:R-:W-:Y:S05]  /*11260*/  @!P2 BRA `(.L_x_41) ;  /* 0xfffffffc00eca947 */ /* 0x004fea000383ffff */
[----:B------:R-:W-:Y:S05]  /*11270*/  BRA `(.L_x_40) ;  /* 0xffffffa800f47947 */ /* 0x000fea000383ffff */
.L_x_57:
[----:B-1----:R-:W-:-:S04]  /*11280*/  MOV R3, UR39 ;  /* 0x0000002700037c02 */ /* 0x002fc80008000f00 */
[----:B------:R1:W2:Y:S03]  /*11290*/  SYNCS.PHASECHK.TRANS64.TRYWAIT P0, [R3+URZ+0x8], R0 ;  /* 0x00000800030075a7 */ /* 0x0002a6000800017f */
[----:B--2---:R-:W-:Y:S05]  /*112a0*/  @!P0 NANOSLEEP.SYNCS 0x989680 ;  /* 0x009896800000895d */ /* 0x004fea0003900000 */
[----:B------:R-:W2:Y:S02]  /*112b0*/  @!P0 SYNCS.PHASECHK.TRANS64 P0, [R3+URZ+0x8], R0 ;  /* 0x00000800030085a7 */ /* 0x000ea4000800007f */
[----:B--2---:R-:W-:Y:S05]  /*112c0*/  @!P0 BRA `(.L_x_57) ;  /* 0xfffffffc00ec8947 */ /* 0x004fea000383ffff */
[----:B------:R-:W-:Y:S05]  /*112d0*/  BRA `(.L_x_117) ;  /* 0xffffffc400a87947 */ /* 0x000fea000383ffff */
.L_x_81:
[----:B-1----:R1:W2:Y:S02]  /*112e0*/  SYNCS.PHASECHK.TRANS64.TRYWAIT P0, [R4+URZ+0x2a060], R3 ;  /* 0x02a06003040075a7 */ /* 0x0022a4000800017f */
[----:B--2---:R-:W-:Y:S05]  /*112f0*/  @!P0 NANOSLEEP.SYNCS 0x989680 ;  /* 0x009896800000895d */ /* 0x004fea0003900000 */
[----:B------:R-:W2:Y:S02]  /*11300*/  @!P0 SYNCS.PHASECHK.TRANS64 P0, [R4+URZ+0x2a060], R3 ;  /* 0x02a06003040085a7 */ /* 0x000ea4000800007f */
[----:B--2---:R-:W-:Y:S05]  /*11310*/  @!P0 BRA `(.L_x_81) ;  /* 0xfffffffc00f08947 */ /* 0x004fea000383ffff */
[----:B------:R-:W-:Y:S05]  /*11320*/  BRA `(.L_x_118) ;  /* 0xffffffdc00e07947 */ /* 0x000fea000383ffff */
.L_x_86:
[----:B-1----:R1:W2:Y:S02]  /*11330*/  SYNCS.PHASECHK.TRANS64.TRYWAIT P0, [R5+URZ+0x2a028], R2 ;  /* 0x02a02802050075a7 */ /* 0x0022a4000800017f */
[----:B--2---:R-:W-:Y:S05]  /*11340*/  @!P0 NANOSLEEP.SYNCS 0x989680 ;  /* 0x009896800000895d */ /* 0x004fea0003900000 */
[----:B------:R-:W2:Y:S02]  /*11350*/  @!P0 SYNCS.PHASECHK.TRANS64 P0, [R5+URZ+0x2a028], R2 ;  /* 0x02a02802050085a7 */ /* 0x000ea4000800007f */
[----:B--2---:R-:W-:Y:S05]  /*11360*/  @!P0 BRA `(.L_x_86) ;  /* 0xfffffffc00f08947 */ /* 0x004fea000383ffff */
[----:B------:R-:W-:Y:S05]  /*11370*/  BRA `(.L_x_119) ;  /* 0xffffffe000f07947 */ /* 0x000fea000383ffff */
.L_x_91:
[----:B-1----:R1:W2:Y:S02]  /*11380*/  SYNCS.PHASECHK.TRANS64.TRYWAIT P0, [R4+URZ+0x2a060], R5 ;  /* 0x02a06005040075a7 */ /* 0x0022a4000800017f */
[----:B--2---:R-:W-:Y:S05]  /*11390*/  @!P0 NANOSLEEP.SYNCS 0x989680 ;  /* 0x009896800000895d */ /* 0x004fea0003900000 */
[----:B------:R-:W2:Y:S02]  /*113a0*/  @!P0 SYNCS.PHASECHK.TRANS64 P0, [R4+URZ+0x2a060], R5 ;  /* 0x02a06005040085a7 */ /* 0x000ea4000800007f */
[----:B--2---:R-:W-:Y:S05]  /*113b0*/  @!P0 BRA `(.L_x_91) ;  /* 0xfffffffc00f08947 */ /* 0x004fea000383ffff */
[----:B------:R-:W-:Y:S05]  /*113c0*/  BRA `(.L_x_120) ;  /* 0xffffffe800047947 */ /* 0x000fea000383ffff */
.L_x_96:
[----:B-1----:R1:W2:Y:S02]  /*113d0*/  SYNCS.PHASECHK.TRANS64.TRYWAIT P0, [R3+URZ+0x2a028], R4 ;  /* 0x02a02804030075a7 */ /* 0x0022a4000800017f */
[----:B--2---:R-:W-:Y:S05]  /*113e0*/  @!P0 NANOSLEEP.SYNCS 0x989680 ;  /* 0x009896800000895d */ /* 0x004fea0003900000 */
[----:B------:R-:W2:Y:S02]  /*113f0*/  @!P0 SYNCS.PHASECHK.TRANS64 P0, [R3+URZ+0x2a028], R4 ;  /* 0x02a02804030085a7 */ /* 0x000ea4000800007f */
[----:B--2---:R-:W-:Y:S05]  /*11400*/  @!P0 BRA `(.L_x_96) ;  /* 0xfffffffc00f08947 */ /* 0x004fea000383ffff */
[----:B------:R-:W-:Y:S05]  /*11410*/  BRA `(.L_x_121) ;  /* 0xffffffec00247947 */ /* 0x000fea000383ffff */
.L_x_102:
[----:B-1----:R1:W2:Y:S02]  /*11420*/  SYNCS.PHASECHK.TRANS64.TRYWAIT P4, [R7+URZ+0x2a028], R4 ;  /* 0x02a02804070075a7 */ /* 0x0022a4000808017f */
[----:B--2---:R-:W-:Y:S05]  /*11430*/  @!P4 NANOSLEEP.SYNCS 0x989680 ;  /* 0x009896800000c95d */ /* 0x004fea0003900000 */
[----:B------:R-:W2:Y:S02]  /*11440*/  @!P4 SYNCS.PHASECHK.TRANS64 P4, [R7+URZ+0x2a028], R4 ;  /* 0x02a028040700c5a7 */ /* 0x000ea4000808007f */
[----:B--2---:R-:W-:Y:S05]  /*11450*/  @!P4 BRA `(.L_x_102) ;  /* 0xfffffffc00f0c947 */ /* 0x004fea000383ffff */
[----:B------:R-:W-:Y:S05]  /*11460*/  BRA `(.L_x_122) ;  /* 0xfffffff0006c7947 */ /* 0x000fea000383ffff */
.L_x_107:
[----:B-1----:R1:W2:Y:S02]  /*11470*/  SYNCS.PHASECHK.TRANS64.TRYWAIT P4, [R4+URZ+0x2a028], R7 ;  /* 0x02a02807040075a7 */ /* 0x0022a4000808017f */
[----:B--2---:R-:W-:Y:S05]  /*11480*/  @!P4 NANOSLEEP.SYNCS 0x989680 ;  /* 0x009896800000c95d */ /* 0x004fea0003900000 */
[----:B------:R-:W2:Y:S02]  /*11490*/  @!P4 SYNCS.PHASECHK.TRANS64 P4, [R4+URZ+0x2a028], R7 ;  /* 0x02a028070400c5a7 */ /* 0x000ea4000808007f */
[----:B--2---:R-:W-:Y:S05]  /*114a0*/  @!P4 BRA `(.L_x_107) ;  /* 0xfffffffc00f0c947 */ /* 0x004fea000383ffff */
[----:B------:R-:W-:Y:S05]  /*114b0*/  BRA `(.L_x_123) ;  /* 0xfffffff4008c7947 */ /* 0x000fea000383ffff */
        .weak           $__internal_0_$__cuda_sm20_rcp_rn_f32_slowpath
        .type           $__internal_0_$__cuda_sm20_rcp_rn_f32_slowpath,@function
        .size           $__internal_0_$__cuda_sm20_rcp_rn_f32_slowpath,(.L_x_129 - $__internal_0_$__cuda_sm20_rcp_rn_f32_slowpath)
$__internal_0_$__cuda_sm20_rcp_rn_f32_slowpath:
[----:B------:R-:W-:Y:S01]  /*114c0*/  IMAD.SHL.U32 R0, R2, 0x2, RZ ;  /* 0x0000000202007824 */ /* 0x000fe200078e00ff */
[----:B------:R-:W-:Y:S04]  /*114d0*/  BSSY B2, `(.L_x_124) ;  /* 0x0000030000027945 */ /* 0x000fe80003800000 */
[----:B------:R-:W-:-:S04]  /*114e0*/  SHF.R.U32.HI R13, RZ, 0x18, R0 ;  /* 0x00000018ff0d7819 */ /* 0x000fc80000011600 */
[----:B------:R-:W-:-:S13]  /*114f0*/  ISETP.NE.U32.AND P0, PT, R13, RZ, PT ;  /* 0x000000ff0d00720c */ /* 0x000fda0003f05070 */
[----:B------:R-:W-:Y:S05]  /*11500*/  @P0 BRA `(.L_x_125) ;  /* 0x0000000000280947 */ /* 0x000fea0003800000 */
[----:B------:R-:W-:-:S04]  /*11510*/  SHF.L.U32 R0, R2, 0x1, RZ ;  /* 0x0000000102007819 */ /* 0x000fc800000006ff */
[----:B------:R-:W-:-:S13]  /*11520*/  ISETP.NE.AND P0, PT, R0, RZ, PT ;  /* 0x000000ff0000720c */ /* 0x000fda0003f05270 */
[----:B------:R-:W-:Y:S01]  /*11530*/  @P0 FFMA R7, R2, 1.84467440737095516160e+19, RZ ;  /* 0x5f80000002070823 */ /* 0x000fe200000000ff */
[----:B------:R-:W-:Y:S08]  /*11540*/  @!P0 MUFU.RCP R3, R2 ;  /* 0x0000000200038308 */ /* 0x000ff00000001000 */
[----:B------:R-:W1:Y:S02]  /*11550*/  @P0 MUFU.RCP R0, R7 ;  /* 0x0000000700000308 */ /* 0x000e640000001000 */
[----:B-1----:R-:W-:-:S04]  /*11560*/  @P0 FFMA R12, R7, R0, -1 ;  /* 0xbf800000070c0423 */ /* 0x002fc80000000000 */
[----:B------:R-:W-:-:S04]  /*11570*/  @P0 FADD.FTZ R13, -R12, -RZ ;  /* 0x800000ff0c0d0221 */ /* 0x000fc80000010100 */
[----:B------:R-:W-:-:S04]  /*11580*/  @P0 FFMA R0, R0, R13, R0 ;  /* 0x0000000d00000223 */ /* 0x000fc80000000000 */
[----:B------:R-:W-:Y:S01]  /*11590*/  @P0 FFMA R3, R0, 1.84467440737095516160e+19, RZ ;  /* 0x5f80000000030823 */ /* 0x000fe200000000ff */
[----:B------:R-:W-:Y:S06]  /*115a0*/  BRA `(.L_x_126) ;  /* 0x0000000000887947 */ /* 0x000fec0003800000 */
.L_x_125:
[----:B------:R-:W-:-:S04]  /*115b0*/  IADD3 R19, R13, -0xfd, RZ ;  /* 0xffffff030d137810 */ /* 0x000fc80007ffe0ff */
[----:B------:R-:W-:-:S13]  /*115c0*/  ISETP.GT.U32.AND P0, PT, R19, 0x1, PT ;  /* 0x000000011300780c */ /* 0x000fda0003f04070 */
[----:B------:R-:W-:Y:S05]  /*115d0*/  @P0 BRA `(.L_x_127) ;  /* 0x0000000000780947 */ /* 0x000fea0003800000 */
[----:B------:R-:W-:Y:S02]  /*115e0*/  LOP3.LUT R0, R2, 0x7fffff, RZ, 0xc0, !PT ;  /* 0x007fffff02007812 */ /* 0x000fe400078ec0ff */
[----:B------:R-:W-:Y:S02]  /*115f0*/  MOV R14, 0x3 ;  /* 0x00000003000e7802 */ /* 0x000fe40000000f00 */
[----:B------:R-:W-:Y:S02]  /*11600*/  LOP3.LUT R0, R0, 0x3f800000, RZ, 0xfc, !PT ;  /* 0x3f80000000007812 */ /* 0x000fe400078efcff */
[----:B------:R-:W-:Y:S02]  /*11610*/  SHF.L.U32 R14, R14, R19, RZ ;  /* 0x000000130e0e7219 */ /* 0x000fe400000006ff */
[----:B------:R-:W1:Y:S02]  /*11620*/  MUFU.RCP R3, R0 ;  /* 0x0000000000037308 */ /* 0x000e640000001000 */
[----:B-1----:R-:W-:-:S04]  /*11630*/  FFMA R7, R0, R3, -1 ;  /* 0xbf80000000077423 */ /* 0x002fc80000000003 */
[----:B------:R-:W-:-:S04]  /*11640*/  FADD.FTZ R12, -R7, -RZ ;  /* 0x800000ff070c7221 */ /* 0x000fc80000010100 */
[CCC-:B------:R-:W-:Y:S01]  /*11650*/  FFMA.RM R7, R3.reuse, R12.reuse, R3.reuse ;  /* 0x0000000c03077223 */ /* 0x1c0fe20000004003 */
[----:B------:R-:W-:-:S04]  /*11660*/  FFMA.RP R12, R3, R12, R3 ;  /* 0x0000000c030c7223 */ /* 0x000fc80000008003 */
[C---:B------:R-:W-:Y:S02]  /*11670*/  LOP3.LUT R3, R7.reuse, 0x7fffff, RZ, 0xc0, !PT ;  /* 0x007fffff07037812 */ /* 0x040fe400078ec0ff */
[----:B------:R-:W-:Y:S02]  /*11680*/  FSETP.NEU.FTZ.AND P0, PT, R7, R12, PT ;  /* 0x0000000c0700720b */ /* 0x000fe40003f1d000 */
[----:B------:R-:W-:Y:S02]  /*11690*/  LOP3.LUT R3, R3, 0x800000, RZ, 0xfc, !PT ;  /* 0x0080000003037812 */ /* 0x000fe400078efcff */
[----:B------:R-:W-:Y:S02]  /*116a0*/  SEL R7, RZ, 0xffffffff, !P0 ;  /* 0xffffffffff077807 */ /* 0x000fe40004000000 */
[----:B------:R-:W-:-:S03]  /*116b0*/  LOP3.LUT R14, R14, R3, RZ, 0xc0, !PT ;  /* 0x000000030e0e7212 */ /* 0x000fc600078ec0ff */
[----:B------:R-:W-:Y:S01]  /*116c0*/  IMAD.MOV R0, RZ, RZ, -R7 ;  /* 0x000000ffff007224 */ /* 0x000fe200078e0a07 */
[----:B------:R-:W-:-:S04]  /*116d0*/  SHF.R.U32.HI R14, RZ, R19, R14 ;  /* 0x00000013ff0e7219 */ /* 0x000fc8000001160e */
[----:B------:R-:W-:Y:S02]  /*116e0*/  LOP3.LUT P1, RZ, R0, R19, R3, 0xf8, !PT ;  /* 0x0000001300ff7212 */ /* 0x000fe4000782f803 */
[C---:B------:R-:W-:Y:S02]  /*116f0*/  LOP3.LUT P0, RZ, R14.reuse, 0x1, RZ, 0xc0, !PT ;  /* 0x000000010eff7812 */ /* 0x040fe4000780c0ff */
[----:B------:R-:W-:-:S04]  /*11700*/  LOP3.LUT P2, RZ, R14, 0x2, RZ, 0xc0, !PT ;  /* 0x000000020eff7812 */ /* 0x000fc8000784c0ff */
[----:B------:R-:W-:Y:S02]  /*11710*/  PLOP3.LUT P0, PT, P0, P1, P2, 0xe0, 0x0 ;  /* 0x000000000000781c */ /* 0x000fe40000703c20 */
[----:B------:R-:W-:Y:S02]  /*11720*/  LOP3.LUT P1, RZ, R2, 0x7fffff, RZ, 0xc0, !PT ;  /* 0x007fffff02ff7812 */ /* 0x000fe4000782c0ff */
[----:B------:R-:W-:-:S04]  /*11730*/  SEL R0, RZ, 0x1, !P0 ;  /* 0x00000001ff007807 */ /* 0x000fc80004000000 */
[----:B------:R-:W-:-:S04]  /*11740*/  IADD3 R0, -R0, RZ, RZ ;  /* 0x000000ff00007210 */ /* 0x000fc80007ffe1ff */
[----:B------:R-:W-:Y:S02]  /*11750*/  ISETP.GE.AND P0, PT, R0, RZ, PT ;  /* 0x000000ff0000720c */ /* 0x000fe40003f06270 */
[----:B------:R-:W-:-:S04]  /*11760*/  IADD3 R0, R13, -0xfc, RZ ;  /* 0xffffff040d007810 */ /* 0x000fc80007ffe0ff */
[----:B------:R-:W-:-:S07]  /*11770*/  SHF.R.U32.HI R3, RZ, R0, R3 ;  /* 0x00000000ff037219 */ /* 0x000fce0000011603 */
[----:B------:R-:W-:-:S05]  /*11780*/  @!P0 IADD3 R3, R3, 0x1, RZ ;  /* 0x0000000103038810 */ /* 0x000fca0007ffe0ff */
[----:B------:R-:W-:-:S05]  /*11790*/  @!P1 IMAD.SHL.U32 R3, R3, 0x2, RZ ;  /* 0x0000000203039824 */ /* 0x000fca00078e00ff */
[----:B------:R-:W-:Y:S01]  /*117a0*/  LOP3.LUT R3, R3, 0x80000000, R2, 0xf8, !PT ;  /* 0x8000000003037812 */ /* 0x000fe200078ef802 */
[----:B------:R-:W-:Y:S06]  /*117b0*/  BRA `(.L_x_126) ;  /* 0x0000000000047947 */ /* 0x000fec0003800000 */
.L_x_127:
[----:B------:R1:W2:Y:S02]  /*117c0*/  MUFU.RCP R3, R2 ;  /* 0x0000000200037308 */ /* 0x0002a40000001000 */
.L_x_126:
[----:B------:R-:W-:Y:S05]  /*117d0*/  BSYNC B2 ;  /* 0x0000000000027941 */ /* 0x000fea0003800000 */
.L_x_124:
[----:B--2---:R-:W-:Y:S02]  /*117e0*/  MOV R0, R3 ;  /* 0x0000000300007202 */ /* 0x004fe40000000f00 */
[----:B-1----:R-:W-:Y:S02]  /*117f0*/  MOV R2, R15 ;  /* 0x0000000f00027202 */ /* 0x002fe40000000f00 */
[----:B------:R-:W-:-:S04]  /*11800*/  MOV R3, 0x0 ;  /* 0x0000000000037802 */ /* 0x000fc80000000f00 */
[----:B------:R-:W-:Y:S05]  /*11810*/  RET.REL.NODEC R2 `(_ZN7cutlass13device_kernelINS_4fmha6kernel28FmhaKernelTmaWarpSpecializedINS1_10collective30FmhaMainloopTmaWarpSpecializedINS_6half_tEffN4cute5tupleIJNS7_1CILi128EEESA_NS9_ILi112EEEEEENS8_IJiNS9_ILi1EEENS8_IJiiEEEEEESF_SF_NS4_12CausalFusionEJEEENS4_15FmhaFwdEpilogueIS6_fNS8_IJNS9_ILi64EEESB_SA_EEEEENS2_23IndividualTileSchedulerEJEEEEEvNT_6ParamsE) ;  /* 0xfffffee402f87950 */ /* 0x000fea0003c3ffff */
.L_x_128:
[----:B------:R-:W-:-:S00]  /*11820*/  BRA `(.L_x_128) ;  /* 0xfffffffc00fc7947 */ /* 0x000fc0000383ffff */
[----:B------:R-:W-:-:S00]  /*11830*/  NOP ;  /* 0x0000000000007918 */ /* 0x000fc00000000000 */
        /* <DEDUP_REMOVED lines=12> */
.L_x_129:


//--------------------- .nv.global.init           --------------------------
	.section	.nv.global.init,"aw",@progbits
.nv.global.init:
	.type		$str$24,@object
	.size		$str$24,($str$25 - $str$24)
$str$24:
        /*0000*/ 	.byte	0x28, 0x61, 0x64, 0x64, 0x72, 0x65, 0x73, 0x73, 0x20, 0x26, 0x20, 0x6d, 0x61, 0x73, 0x6b, 0x29
        /*0010*/ 	.byte	0x20, 0x3d, 0x3d, 0x20, 0x30, 0x00
	.type		$str$25,@object
	.size		$str$25,(__unnamed_1 - $str$25)
$str$25:
        /*0016*/ 	.byte	0x2f, 0x74, 0x6d, 0x70, 0x2f, 0x63, 0x75, 0x74, 0x6c, 0x61, 0x73, 0x73, 0x5f, 0x73, 0x77, 0x65
        /*0026*/ 	.byte	0x65, 0x70, 0x5f, 0x73, 0x72, 0x63, 0x2f, 0x69, 0x6e, 0x63, 0x6c, 0x75, 0x64, 0x65, 0x2f, 0x63
        /*0036*/ 	.byte	0x75, 0x74, 0x65, 0x2f, 0x70, 0x6f, 0x69, 0x6e, 0x74, 0x65, 0x72, 0x5f, 0x66, 0x6c, 0x61, 0x67
        /*0046*/ 	.byte	0x67, 0x65, 0x64, 0x2e, 0x68, 0x70, 0x70, 0x00
	.type		__unnamed_1,@object
	.size		__unnamed_1,(__unnamed_2 - __unnamed_1)
__unnamed_1:
        /*004e*/ 	.byte	0x61, 0x75, 0x74, 0x6f, 0x20, 0x63, 0x75, 0x74, 0x65, 0x3a, 0x3a, 0x61, 0x73, 0x5f, 0x70, 0x6f
        /* <DEDUP_REMOVED lines=27> */
        /*020e*/ 	.byte	0x3e, 0x3e, 0x3e, 0x3e, 0x3e, 0x5d, 0x00
	.type		__unnamed_2,@object
	.size		__unnamed_2,(.L_1 - __unnamed_2)
__unnamed_2:
        /* <DEDUP_REMOVED lines=29> */
.L_1:


//--------------------- .nv.shared._ZN7cutlass13device_kernelINS_4fmha6kernel28FmhaKernelTmaWarpSpecializedINS1_10collective30FmhaMainloopTmaWarpSpecializedINS_6half_tEffN4cute5tupleIJNS7_1CILi128EEESA_NS9_ILi112EEEEEENS8_IJiNS9_ILi1EEENS8_IJiiEEEEEESF_SF_NS4_12CausalFusionEJEEENS4_15FmhaFwdEpilogueIS6_fNS8_IJNS9_ILi64EEESB_SA_EEEEENS2_23IndividualTileSchedulerEJEEEEEvNT_6ParamsE --------------------------
	.section	.nv.shared._ZN7cutlass13device_kernelINS_4fmha6kernel28FmhaKernelTmaWarpSpecializedINS1_10collective30FmhaMainloopTmaWarpSpecializedINS_6half_tEffN4cute5tupleIJNS7_1CILi128EEESA_NS9_ILi112EEEEEENS8_IJiNS9_ILi1EEENS8_IJiiEEEEEESF_SF_NS4_12CausalFusionEJEEENS4_15FmhaFwdEpilogueIS6_fNS8_IJNS9_ILi64EEESB_SA_EEEEENS2_23IndividualTileSchedulerEJEEEEEvNT_6ParamsE,"aw",@nobits
	.sectionflags	@""
	.align	16
	.zero		1024


//--------------------- .nv.shared.reserved.0     --------------------------
	.section	.nv.shared.reserved.0,"aw",@nobits
	.weak		__nv_reservedSMEM_offset_0_alias
	.size		__nv_reservedSMEM_offset_0_alias, 0, 0
	.other		__nv_reservedSMEM_offset_0_alias,@"STO_CUDA_RESERVED_SHARED STV_DEFAULT"
__nv_reservedSMEM_offset_0_alias:
	.zero		0


//--------------------- .nv.global                --------------------------
	.section	.nv.global,"aw",@nobits
.nv.global:
	.type		_ZN39_INTERNAL_a7a564c5_4_k_cu_7a0fabeb_27774cute1_E,@object
	.size		_ZN39_INTERNAL_a7a564c5_4_k_cu_7a0fabeb_27774cute1_E,(_ZN39_INTERNAL_a7a564c5_4_k_cu_7a0fabeb_27774cuda3std3__45__cpo6cbeginE - _ZN39_INTERNAL_a7a564c5_4_k_cu_7a0fabeb_27774cute1_E)
_ZN39_INTERNAL_a7a564c5_4_k_cu_7a0fabeb_27774cute1_E:
	.zero		1
	.type		_ZN39_INTERNAL_a7a564c5_4_k_cu_7a0fabeb_27774cuda3std3__45__cpo6cbeginE,@object
	.size		_ZN39_INTERNAL_a7a564c5_4_k_cu_7a0fabeb_27774cuda3std3__45__cpo6cbeginE,(_ZN39_INTERNAL_a7a564c5_4_k_cu_7a0fabeb_27774cuda3std3__48in_placeE - _ZN39_INTERNAL_a7a564c5_4_k_cu_7a0fabeb_27774cuda3std3__45__cpo6cbeginE)
_ZN39_INTERNAL_a7a564c5_4_k_cu_7a0fabeb_27774cuda3std3__45__cpo6cbeginE:
	.zero		1
	.type		_ZN39_INTERNAL_a7a564c5_4_k_cu_7a0fabeb_27774cuda3std3__48in_placeE,@object
	.size		_ZN39_INTERNAL_a7a564c5_4_k_cu_7a0fabeb_27774cuda3std3__48in_placeE,(_ZN39_INTERNAL_a7a564c5_4_k_cu_7a0fabeb_27774cuda3std6ranges3__45__cpo9iter_moveE - _ZN39_INTERNAL_a7a564c5_4_k_cu_7a0fabeb_27774cuda3std3__48in_placeE)
_ZN39_INTERNAL_a7a564c5_4_k_cu_7a0fabeb_27774cuda3std3__48in_placeE:
	.zero		1
	.type		_ZN39_INTERNAL_a7a564c5_4_k_cu_7a0fabeb_27774cuda3std6ranges3__45__cpo9iter_moveE,@object
	.size		_ZN39_INTERNAL_a7a564c5_4_k_cu_7a0fabeb_27774cuda3std6ranges3__45__cpo9iter_moveE,(_ZN39_INTERNAL_a7a564c5_4_k_cu_7a0fabeb_27774cuda3std3__45__cpo5beginE - _ZN39_INTERNAL_a7a564c5_4_k_cu_7a0fabeb_27774cuda3std6ranges3__45__cpo9iter_moveE)
_ZN39_INTERNAL_a7a564c5_4_k_cu_7a0fabeb_27774cuda3std6ranges3__45__cpo9iter_moveE:
	.zero		1
	.type		_ZN39_INTERNAL_a7a564c5_4_k_cu_7a0fabeb_27774cuda3std3__45__cpo5beginE,@object
	.size		_ZN39_INTERNAL_a7a564c5_4_k_cu_7a0fabeb_27774cuda3std3__45__cpo5beginE,(_ZN39_INTERNAL_a7a564c5_4_k_cu_7a0fabeb_27774cuda3std3__441_GLOBAL__N__a7a564c5_4_k_cu_7a0fabeb_27776ignoreE - _ZN39_INTERNAL_a7a564c5_4_k_cu_7a0fabeb_27774cuda3std3__45__cpo5beginE)
_ZN39_INTERNAL_a7a564c5_4_k_cu_7a0fabeb_27774cuda3std3__45__cpo5beginE:
	.zero		1
	.type		_ZN39_INTERNAL_a7a564c5_4_k_cu_7a0fabeb_27774cuda3std3__441_GLOBAL__N__a7a564c5_4_k_cu_7a0fabeb_27776ignoreE,@object
	.size		_ZN39_INTERNAL_a7a564c5_4_k_cu_7a0fabeb_27774cuda3std3__441_GLOBAL__N__a7a564c5_4_k_cu_7a0fabeb_27776ignoreE,(_ZN39_INTERNAL_a7a564c5_4_k_cu_7a0fabeb_27774cute7productE - _ZN39_INTERNAL_a7a564c5_4_k_cu_7a0fabeb_27774cuda3std3__441_GLOBAL__N__a7a564c5_4_k_cu_7a0fabeb_27776ignoreE)
_ZN39_INTERNAL_a7a564c5_4_k_cu_7a0fabeb_27774cuda3std3__441_GLOBAL__N__a7a564c5_4_k_cu_7a0fabeb_27776ignoreE:
	.zero		1
	.type		_ZN39_INTERNAL_a7a564c5_4_k_cu_7a0fabeb_27774cute7productE,@object
	.size		_ZN39_INTERNAL_a7a564c5_4_k_cu_7a0fabeb_27774cute7productE,(_ZN39_INTERNAL_a7a564c5_4_k_cu_7a0fabeb_27774cuda3std3__45__cpo3endE - _ZN39_INTERNAL_a7a564c5_4_k_cu_7a0fabeb_27774cute7productE)
_ZN39_INTERNAL_a7a564c5_4_k_cu_7a0fabeb_27774cute7productE:
	.zero		1
	.type		_ZN39_INTERNAL_a7a564c5_4_k_cu_7a0fabeb_27774cuda3std3__45__cpo3endE,@object
	.size		_ZN39_INTERNAL_a7a564c5_4_k_cu_7a0fabeb_27774cuda3std3__45__cpo3endE,(_ZN39_INTERNAL_a7a564c5_4_k_cu_7a0fabeb_27774cuda3std3__419piecewise_constructE - _ZN39_INTERNAL_a7a564c5_4_k_cu_7a0fabeb_27774cuda3std3__45__cpo3endE)
_ZN39_INTERNAL_a7a564c5_4_k_cu_7a0fabeb_27774cuda3std3__45__cpo3endE:
	.zero		1
	.type		_ZN39_INTERNAL_a7a564c5_4_k_cu_7a0fabeb_27774cuda3std3__419piecewise_constructE,@object
	.size		_ZN39_INTERNAL_a7a564c5_4_k_cu_7a0fabeb_27774cuda3std3__419piecewise_constructE,(_ZN39_INTERNAL_a7a564c5_4_k_cu_7a0fabeb_27774cuda3std3__45__cpo4cendE - _ZN39_INTERNAL_a7a564c5_4_k_cu_7a0fabeb_27774cuda3std3__419piecewise_constructE)
_ZN39_INTERNAL_a7a564c5_4_k_cu_7a0fabeb_27774cuda3std3__419piecewise_constructE:
	.zero		1
	.type		_ZN39_INTERNAL_a7a564c5_4_k_cu_7a0fabeb_27774cuda3std3__45__cpo4cendE,@object
	.size		_ZN39_INTERNAL_a7a564c5_4_k_cu_7a0fabeb_27774cuda3std3__45__cpo4cendE,(_ZN39_INTERNAL_a7a564c5_4_k_cu_7a0fabeb_27774cuda3std6ranges3__45__cpo4swapE - _ZN39_INTERNAL_a7a564c5_4_k_cu_7a0fabeb_27774cuda3std3__45__cpo4cendE)
_ZN39_INTERNAL_a7a564c5_4_k_cu_7a0fabeb_27774cuda3std3__45__cpo4cendE:
	.zero		1
	.type		_ZN39_INTERNAL_a7a564c5_4_k_cu_7a0fabeb_27774cuda3std6ranges3__45__cpo4swapE,@object
	.size		_ZN39_INTERNAL_a7a564c5_4_k_cu_7a0fabeb_27774cuda3std6ranges3__45__cpo4swapE,(.L_9 - _ZN39_INTERNAL_a7a564c5_4_k_cu_7a0fabeb_27774cuda3std6ranges3__45__cpo4swapE)
_ZN39_INTERNAL_a7a564c5_4_k_cu_7a0fabeb_27774cuda3std6ranges3__45__cpo4swapE:
	.zero		1
.L_9:


//--------------------- .nv.constant0._ZN7cutlass13device_kernelINS_4fmha6kernel28FmhaKernelTmaWarpSpecializedINS1_10collective30FmhaMainloopTmaWarpSpecializedINS_6half_tEffN4cute5tupleIJNS7_1CILi128EEESA_NS9_ILi112EEEEEENS8_IJiNS9_ILi1EEENS8_IJiiEEEEEESF_SF_NS4_12CausalFusionEJEEENS4_15FmhaFwdEpilogueIS6_fNS8_IJNS9_ILi64EEESB_SA_EEEEENS2_23IndividualTileSchedulerEJEEEEEvNT_6ParamsE --------------------------
	.section	.nv.constant0._ZN7cutlass13device_kernelINS_4fmha6kernel28FmhaKernelTmaWarpSpecializedINS1_10collective30FmhaMainloopTmaWarpSpecializedINS_6half_tEffN4cute5tupleIJNS7_1CILi128EEESA_NS9_ILi112EEEEEENS8_IJiNS9_ILi1EEENS8_IJiiEEEEEESF_SF_NS4_12CausalFusionEJEEENS4_15FmhaFwdEpilogueIS6_fNS8_IJNS9_ILi64EEESB_SA_EEEEENS2_23IndividualTileSchedulerEJEEEEEvNT_6ParamsE,"a",@progbits
	.sectionflags	@""
	.align	4
.nv.constant0._ZN7cutlass13device_kernelINS_4fmha6kernel28FmhaKernelTmaWarpSpecializedINS1_10collective30FmhaMainloopTmaWarpSpecializedINS_6half_tEffN4cute5tupleIJNS7_1CILi128EEESA_NS9_ILi112EEEEEENS8_IJiNS9_ILi1EEENS8_IJiiEEEEEESF_SF_NS4_12CausalFusionEJEEENS4_15FmhaFwdEpilogueIS6_fNS8_IJNS9_ILi64EEESB_SA_EEEEENS2_23IndividualTileSchedulerEJEEEEEvNT_6ParamsE:
	.zero		2688


//--------------------- SYMBOLS --------------------------

	.type		.nv.reservedSmem.offset0,@object
	.size		.nv.reservedSmem.offset0,0x4
	.type		__assertfail,@function
